//
// Generated by NVIDIA NVVM Compiler
//
// Compiler Build ID: CL-36424714
// Cuda compilation tools, release 13.0, V13.0.88
// Based on NVVM 20.0.0
//

.version 9.0
.target sm_100
.address_size 64

	// .globl	_Z6map_m1iPf
.global .align 4 .b8 __cudart_i2opi_f[24] = {65, 144, 67, 60, 153, 149, 98, 219, 192, 221, 52, 245, 209, 87, 39, 252, 41, 21, 68, 78, 110, 131, 249, 162};

.visible .entry _Z6map_m1iPf(
	.param .u32 _Z6map_m1iPf_param_0,
	.param .u64 .ptr .align 1 _Z6map_m1iPf_param_1
)
{
	.reg .pred 	%p<4>;
	.reg .b32 	%r<6>;
	.reg .b32 	%f<19>;
	.reg .b64 	%rd<5>;

	ld.param.u32 	%r2, [_Z6map_m1iPf_param_0];
	ld.param.u64 	%rd1, [_Z6map_m1iPf_param_1];
	mov.u32 	%r3, %ctaid.x;
	mov.u32 	%r4, %ntid.x;
	mov.u32 	%r5, %tid.x;
	mad.lo.s32 	%r1, %r3, %r4, %r5;
	setp.ge.s32 	%p1, %r1, %r2;
	@%p1 bra 	$L__BB0_2;
	cvta.to.global.u64 	%rd2, %rd1;
	mul.wide.s32 	%rd3, %r1, 4;
	add.s64 	%rd4, %rd2, %rd3;
	ld.global.f32 	%f1, [%rd4];
	sqrt.rn.f32 	%f2, %f1;
	abs.f32 	%f3, %f2;
	mul.f32 	%f4, %f3, 0f4038AA3B;
	ex2.approx.ftz.f32 	%f5, %f4;
	add.f32 	%f6, %f5, 0f3F800000;
	rcp.approx.ftz.f32 	%f7, %f6;
	fma.rn.f32 	%f8, %f7, 0fC0000000, 0f3F800000;
	setp.ge.f32 	%p2, %f3, 0f41102CB4;
	selp.f32 	%f9, 0f3F800000, %f8, %p2;
	copysign.f32 	%f10, %f2, %f9;
	mul.f32 	%f11, %f2, %f2;
	fma.rn.f32 	%f12, %f11, 0f3C80F082, 0fBD563CAE;
	fma.rn.f32 	%f13, %f12, %f11, 0f3E085941;
	fma.rn.f32 	%f14, %f13, %f11, 0fBEAAA9ED;
	fma.rn.f32 	%f15, %f14, %f11, 0f00000000;
	fma.rn.f32 	%f16, %f15, %f2, %f2;
	setp.ge.f32 	%p3, %f3, 0f3F19999A;
	selp.f32 	%f17, %f10, %f16, %p3;
	rcp.rn.f32 	%f18, %f17;
	st.global.f32 	[%rd4], %f18;
$L__BB0_2:
	ret;

}
	// .globl	_Z6map_m2iPfS_
.visible .entry _Z6map_m2iPfS_(
	.param .u32 _Z6map_m2iPfS__param_0,
	.param .u64 .ptr .align 1 _Z6map_m2iPfS__param_1,
	.param .u64 .ptr .align 1 _Z6map_m2iPfS__param_2
)
{
	.local .align 4 .b8 	__local_depot1[28];
	.reg .b64 	%SP;
	.reg .b64 	%SPL;
	.reg .pred 	%p<11>;
	.reg .b32 	%r<44>;
	.reg .b32 	%f<34>;
	.reg .b64 	%rd<30>;
	.reg .b64 	%fd<3>;

	mov.u64 	%SPL, __local_depot1;
	ld.param.u32 	%r16, [_Z6map_m2iPfS__param_0];
	ld.param.u64 	%rd12, [_Z6map_m2iPfS__param_1];
	ld.param.u64 	%rd11, [_Z6map_m2iPfS__param_2];
	cvta.to.global.u64 	%rd1, %rd12;
	add.u64 	%rd2, %SPL, 0;
	mov.u32 	%r17, %ctaid.x;
	mov.u32 	%r18, %ntid.x;
	mov.u32 	%r19, %tid.x;
	mad.lo.s32 	%r1, %r17, %r18, %r19;
	setp.ge.s32 	%p1, %r1, %r16;
	@%p1 bra 	$L__BB1_13;
	setp.ne.s32 	%p2, %r1, 0;
	@%p2 bra 	$L__BB1_3;
	ld.global.f32 	%f32, [%rd1];
	bra.uni 	$L__BB1_4;
$L__BB1_3:
	cvta.to.global.u64 	%rd14, %rd11;
	mul.wide.s32 	%rd15, %r1, 4;
	add.s64 	%rd16, %rd14, %rd15;
	ld.global.f32 	%f9, [%rd16];
	add.s64 	%rd17, %rd1, %rd15;
	ld.global.f32 	%f10, [%rd17];
	add.f32 	%f32, %f9, %f10;
$L__BB1_4:
	mul.wide.s32 	%rd18, %r1, 4;
	add.s64 	%rd3, %rd1, %rd18;
	mul.f32 	%f11, %f32, 0f3F22F983;
	cvt.rni.s32.f32 	%r43, %f11;
	cvt.rn.f32.s32 	%f12, %r43;
	fma.rn.f32 	%f13, %f12, 0fBFC90FDA, %f32;
	fma.rn.f32 	%f14, %f12, 0fB3A22168, %f13;
	fma.rn.f32 	%f33, %f12, 0fA7C234C5, %f14;
	abs.f32 	%f5, %f32;
	setp.ltu.f32 	%p3, %f5, 0f47CE4780;
	@%p3 bra 	$L__BB1_12;
	setp.neu.f32 	%p4, %f5, 0f7F800000;
	@%p4 bra 	$L__BB1_7;
	mov.f32 	%f17, 0f00000000;
	mul.rn.f32 	%f33, %f32, %f17;
	mov.b32 	%r43, 0;
	bra.uni 	$L__BB1_12;
$L__BB1_7:
	mov.b32 	%r3, %f32;
	shl.b32 	%r21, %r3, 8;
	or.b32  	%r4, %r21, -2147483648;
	mov.b64 	%rd29, 0;
	mov.b32 	%r40, 0;
	mov.u64 	%rd27, __cudart_i2opi_f;
	mov.u64 	%rd28, %rd2;
$L__BB1_8:
	.pragma "nounroll";
	ld.global.nc.u32 	%r22, [%rd27];
	mad.wide.u32 	%rd21, %r22, %r4, %rd29;
	shr.u64 	%rd29, %rd21, 32;
	st.local.u32 	[%rd28], %rd21;
	add.s32 	%r40, %r40, 1;
	add.s64 	%rd28, %rd28, 4;
	add.s64 	%rd27, %rd27, 4;
	setp.ne.s32 	%p5, %r40, 6;
	@%p5 bra 	$L__BB1_8;
	shr.u32 	%r23, %r3, 23;
	st.local.u32 	[%rd2+24], %rd29;
	and.b32  	%r7, %r23, 31;
	and.b32  	%r24, %r23, 224;
	add.s32 	%r25, %r24, -128;
	shr.u32 	%r26, %r25, 5;
	mul.wide.u32 	%rd22, %r26, 4;
	sub.s64 	%rd10, %rd2, %rd22;
	ld.local.u32 	%r41, [%rd10+24];
	ld.local.u32 	%r42, [%rd10+20];
	setp.eq.s32 	%p6, %r7, 0;
	@%p6 bra 	$L__BB1_11;
	shf.l.wrap.b32 	%r41, %r42, %r41, %r7;
	ld.local.u32 	%r27, [%rd10+16];
	shf.l.wrap.b32 	%r42, %r27, %r42, %r7;
$L__BB1_11:
	shr.u32 	%r28, %r41, 30;
	shf.l.wrap.b32 	%r29, %r42, %r41, 2;
	shl.b32 	%r30, %r42, 2;
	shr.u32 	%r31, %r29, 31;
	add.s32 	%r32, %r31, %r28;
	neg.s32 	%r33, %r32;
	setp.lt.s32 	%p7, %r3, 0;
	selp.b32 	%r43, %r33, %r32, %p7;
	xor.b32  	%r34, %r29, %r3;
	shr.s32 	%r35, %r29, 31;
	xor.b32  	%r36, %r35, %r29;
	xor.b32  	%r37, %r35, %r30;
	cvt.u64.u32 	%rd23, %r36;
	shl.b64 	%rd24, %rd23, 32;
	cvt.u64.u32 	%rd25, %r37;
	or.b64  	%rd26, %rd24, %rd25;
	cvt.rn.f64.s64 	%fd1, %rd26;
	mul.f64 	%fd2, %fd1, 0d3BF921FB54442D19;
	cvt.rn.f32.f64 	%f15, %fd2;
	neg.f32 	%f16, %f15;
	setp.lt.s32 	%p8, %r34, 0;
	selp.f32 	%f33, %f16, %f15, %p8;
$L__BB1_12:
	mul.f32 	%f18, %f33, %f33;
	fma.rn.f32 	%f19, %f18, 0f3C190000, 0f3B560000;
	fma.rn.f32 	%f20, %f19, %f18, 0f3CC70000;
	fma.rn.f32 	%f21, %f20, %f18, 0f3D5B0000;
	fma.rn.f32 	%f22, %f21, %f18, 0f3E089438;
	fma.rn.f32 	%f23, %f22, %f18, 0f3EAAAA88;
	mul.rn.f32 	%f24, %f18, %f33;
	fma.rn.f32 	%f25, %f23, %f24, %f33;
	abs.f32 	%f26, %f33;
	setp.eq.f32 	%p9, %f26, 0f3A00B43C;
	selp.f32 	%f27, %f33, %f25, %p9;
	and.b32  	%r39, %r43, 1;
	setp.eq.b32 	%p10, %r39, 1;
	neg.f32 	%f28, %f27;
	rcp.approx.ftz.f32 	%f29, %f28;
	selp.f32 	%f30, %f29, %f27, %p10;
	abs.f32 	%f31, %f30;
	st.global.f32 	[%rd3], %f31;
$L__BB1_13:
	ret;

}
	// .globl	_Z5mergeiPfS_
.visible .entry _Z5mergeiPfS_(
	.param .u32 _Z5mergeiPfS__param_0,
	.param .u64 .ptr .align 1 _Z5mergeiPfS__param_1,
	.param .u64 .ptr .align 1 _Z5mergeiPfS__param_2
)
{
	.reg .pred 	%p<3>;
	.reg .b32 	%r<6>;
	.reg .b32 	%f<4>;
	.reg .b64 	%rd<8>;

	ld.param.u32 	%r2, [_Z5mergeiPfS__param_0];
	ld.param.u64 	%rd1, [_Z5mergeiPfS__param_1];
	ld.param.u64 	%rd2, [_Z5mergeiPfS__param_2];
	mov.u32 	%r3, %ctaid.x;
	mov.u32 	%r4, %ntid.x;
	mov.u32 	%r5, %tid.x;
	mad.lo.s32 	%r1, %r3, %r4, %r5;
	setp.ge.s32 	%p1, %r1, %r2;
	@%p1 bra 	$L__BB2_2;
	cvta.to.global.u64 	%rd3, %rd1;
	cvta.to.global.u64 	%rd4, %rd2;
	mul.wide.s32 	%rd5, %r1, 4;
	add.s64 	%rd6, %rd3, %rd5;
	ld.global.f32 	%f1, [%rd6];
	add.s64 	%rd7, %rd4, %rd5;
	ld.global.f32 	%f2, [%rd7];
	setp.lt.f32 	%p2, %f1, %f2;
	selp.f32 	%f3, %f1, %f2, %p2;
	st.global.f32 	[%rd7], %f3;
$L__BB2_2:
	ret;

}
	// .globl	_Z4sortPfii
.visible .entry _Z4sortPfii(
	.param .u64 .ptr .align 1 _Z4sortPfii_param_0,
	.param .u32 _Z4sortPfii_param_1,
	.param .u32 _Z4sortPfii_param_2
)
{
	.reg .pred 	%p<4>;
	.reg .b32 	%r<10>;
	.reg .b32 	%f<4>;
	.reg .b64 	%rd<5>;

	ld.param.u64 	%rd3, [_Z4sortPfii_param_0];
	ld.param.u32 	%r5, [_Z4sortPfii_param_1];
	ld.param.u32 	%r6, [_Z4sortPfii_param_2];
	add.s32 	%r1, %r6, -1;
	setp.ge.s32 	%p1, %r5, %r1;
	@%p1 bra 	$L__BB3_5;
	cvta.to.global.u64 	%rd1, %rd3;
	mov.u32 	%r8, %r5;
$L__BB3_2:
	add.s32 	%r9, %r8, 1;
	mul.wide.s32 	%rd4, %r8, 4;
	add.s64 	%rd2, %rd1, %rd4;
	ld.global.f32 	%f1, [%rd2+4];
	ld.global.f32 	%f2, [%rd2];
	setp.geu.f32 	%p2, %f1, %f2;
	@%p2 bra 	$L__BB3_4;
	cvt.rzi.s32.f32 	%r7, %f2;
	st.global.f32 	[%rd2], %f1;
	cvt.rn.f32.s32 	%f3, %r7;
	st.global.f32 	[%rd2+4], %f3;
	mov.u32 	%r9, %r5;
$L__BB3_4:
	setp.lt.s32 	%p3, %r9, %r1;
	mov.u32 	%r8, %r9;
	@%p3 bra 	$L__BB3_2;
$L__BB3_5:
	ret;

}


// ===== COMPILED SASS (sm_100) =====

	.target	sm_100

	.elftype	@"ET_EXEC"


//--------------------- .note.nv.tkinfo           --------------------------
	.section	.note.nv.tkinfo,"",@"SHT_NOTE"
	.sectionflags	@"SHF_NOTE_NV_TKINFO"
	.tkinfo
        /*0018*/ 	.word	0x00000002
        /*0030*/ 	.string	""
        /*0030*/ 	.string	"ptxas"
        /*0030*/ 	.string	"Cuda compilation tools, release 13.0, V13.0.88"
        /*0030*/ 	.string	"Build cuda_13.0.r13.0/compiler.36424714_0"
        /*0030*/ 	.string	"-arch sm_100 -m 64 "



//--------------------- .note.nv.cuinfo           --------------------------
	.section	.note.nv.cuinfo,"",@"SHT_NOTE"
	.sectionflags	@"SHF_NOTE_NV_CUINFO"
        /*0018*/ 	.short	0x0002
        /*001a*/ 	.short	0x0064
        /*001c*/ 	.short	0x0082
	.zero		2


//--------------------- .nv.info                  --------------------------
	.section	.nv.info,"",@"SHT_CUDA_INFO"
	.align	4


	//----- nvinfo : EIATTR_REGCOUNT
	.align		4
        /*0000*/ 	.byte	0x04, 0x2f
        /*0002*/ 	.short	(.L_2 - .L_1)
	.align		4
.L_1:
        /*0004*/ 	.word	index@(_Z6map_m1iPf)
        /*0008*/ 	.word	0x0000000e


	//----- nvinfo : EIATTR_FRAME_SIZE
	.align		4
.L_2:
        /*000c*/ 	.byte	0x04, 0x11
        /*000e*/ 	.short	(.L_4 - .L_3)
	.align		4
.L_3:
        /*0010*/ 	.word	index@($__internal_1_$__cuda_sm20_sqrt_rn_f32_slowpath)
        /*0014*/ 	.word	0x00000000


	//----- nvinfo : EIATTR_FRAME_SIZE
	.align		4
.L_4:
        /*0018*/ 	.byte	0x04, 0x11
        /*001a*/ 	.short	(.L_6 - .L_5)
	.align		4
.L_5:
        /*001c*/ 	.word	index@($__internal_0_$__cuda_sm20_rcp_rn_f32_slowpath)
        /*0020*/ 	.word	0x00000000


	//----- nvinfo : EIATTR_FRAME_SIZE
	.align		4
.L_6:
        /*0024*/ 	.byte	0x04, 0x11
        /*0026*/ 	.short	(.L_8 - .L_7)
	.align		4
.L_7:
        /*0028*/ 	.word	index@(_Z6map_m1iPf)
        /*002c*/ 	.word	0x00000000


	//----- nvinfo : EIATTR_REGCOUNT
	.align		4
.L_8:
        /*0030*/ 	.byte	0x04, 0x2f
        /*0032*/ 	.short	(.L_10 - .L_9)
	.align		4
.L_9:
        /*0034*/ 	.word	index@(_Z6map_m2iPfS_)
        /*0038*/ 	.word	0x00000014


	//----- nvinfo : EIATTR_FRAME_SIZE
	.align		4
.L_10:
        /*003c*/ 	.byte	0x04, 0x11
        /*003e*/ 	.short	(.L_12 - .L_11)
	.align		4
.L_11:
        /*0040*/ 	.word	index@(_Z6map_m2iPfS_)
        /*0044*/ 	.word	0x00000000


	//----- nvinfo : EIATTR_REGCOUNT
	.align		4
.L_12:
        /*0048*/ 	.byte	0x04, 0x2f
        /*004a*/ 	.short	(.L_14 - .L_13)
	.align		4
.L_13:
        /*004c*/ 	.word	index@(_Z5mergeiPfS_)
        /*0050*/ 	.word	0x0000000a


	//----- nvinfo : EIATTR_FRAME_SIZE
	.align		4
.L_14:
        /*0054*/ 	.byte	0x04, 0x11
        /*0056*/ 	.short	(.L_16 - .L_15)
	.align		4
.L_15:
        /*0058*/ 	.word	index@(_Z5mergeiPfS_)
        /*005c*/ 	.word	0x00000000


	//----- nvinfo : EIATTR_REGCOUNT
	.align		4
.L_16:
        /*0060*/ 	.byte	0x04, 0x2f
        /*0062*/ 	.short	(.L_18 - .L_17)
	.align		4
.L_17:
        /*0064*/ 	.word	index@(_Z4sortPfii)
        /*0068*/ 	.word	0x00000010


	//----- nvinfo : EIATTR_FRAME_SIZE
	.align		4
.L_18:
        /*006c*/ 	.byte	0x04, 0x11
        /*006e*/ 	.short	(.L_20 - .L_19)
	.align		4
.L_19:
        /*0070*/ 	.word	index@(_Z4sortPfii)
        /*0074*/ 	.word	0x00000000


	//----- nvinfo : EIATTR_MIN_STACK_SIZE
	.align		4
.L_20:
        /*0078*/ 	.byte	0x04, 0x12
        /*007a*/ 	.short	(.L_22 - .L_21)
	.align		4
.L_21:
        /*007c*/ 	.word	index@(_Z4sortPfii)
        /*0080*/ 	.word	0x00000000


	//----- nvinfo : EIATTR_MIN_STACK_SIZE
	.align		4
.L_22:
        /*0084*/ 	.byte	0x04, 0x12
        /*0086*/ 	.short	(.L_24 - .L_23)
	.align		4
.L_23:
        /*0088*/ 	.word	index@(_Z5mergeiPfS_)
        /*008c*/ 	.word	0x00000000


	//----- nvinfo : EIATTR_MIN_STACK_SIZE
	.align		4
.L_24:
        /*0090*/ 	.byte	0x04, 0x12
        /*0092*/ 	.short	(.L_26 - .L_25)
	.align		4
.L_25:
        /*0094*/ 	.word	index@(_Z6map_m2iPfS_)
        /*0098*/ 	.word	0x00000000


	//----- nvinfo : EIATTR_MIN_STACK_SIZE
	.align		4
.L_26:
        /*009c*/ 	.byte	0x04, 0x12
        /*009e*/ 	.short	(.L_28 - .L_27)
	.align		4
.L_27:
        /*00a0*/ 	.word	index@(_Z6map_m1iPf)
        /*00a4*/ 	.word	0x00000000
.L_28:


//--------------------- .nv.compat                --------------------------
	.section	.nv.compat,"",@"SHT_CUDA_COMPAT_INFO"
	.align	4
        /*0000*/ 	.byte	0x02, 0x09, 0x00, 0x00, 0x02, 0x02, 0x01, 0x00, 0x02, 0x05, 0x05, 0x00, 0x03, 0x07, 0x01, 0x01
        /*0010*/ 	.byte	0x02, 0x03, 0x00, 0x00, 0x02, 0x06, 0x01, 0x00, 0x04, 0x0b, 0x08, 0x00, 0x01, 0x00, 0x00, 0x00
        /*0020*/ 	.byte	0x00, 0x00, 0x00, 0x00


//--------------------- .nv.info._Z4sortPfii      --------------------------
	.section	.nv.info._Z4sortPfii,"",@"SHT_CUDA_INFO"
	.sectionflags	@""
	.align	4


	//----- nvinfo : EIATTR_CUDA_API_VERSION
	.align		4
        /*0000*/ 	.byte	0x04, 0x37
        /*0002*/ 	.short	(.L_30 - .L_29)
.L_29:
        /*0004*/ 	.word	0x00000082


	//----- nvinfo : EIATTR_KPARAM_INFO
	.align		4
.L_30:
        /*0008*/ 	.byte	0x04, 0x17
        /*000a*/ 	.short	(.L_32 - .L_31)
.L_31:
        /*000c*/ 	.word	0x00000000
        /*0010*/ 	.short	0x0002
        /*0012*/ 	.short	0x000c
        /*0014*/ 	.byte	0x00, 0xf0, 0x11, 0x00


	//----- nvinfo : EIATTR_KPARAM_INFO
	.align		4
.L_32:
        /*0018*/ 	.byte	0x04, 0x17
        /*001a*/ 	.short	(.L_34 - .L_33)
.L_33:
        /*001c*/ 	.word	0x00000000
        /*0020*/ 	.short	0x0001
        /*0022*/ 	.short	0x0008
        /*0024*/ 	.byte	0x00, 0xf0, 0x11, 0x00


	//----- nvinfo : EIATTR_KPARAM_INFO
	.align		4
.L_34:
        /*0028*/ 	.byte	0x04, 0x17
        /*002a*/ 	.short	(.L_36 - .L_35)
.L_35:
        /*002c*/ 	.word	0x00000000
        /*0030*/ 	.short	0x0000
        /*0032*/ 	.short	0x0000
        /*0034*/ 	.byte	0x00, 0xf5, 0x21, 0x00


	//----- nvinfo : EIATTR_SPARSE_MMA_MASK
	.align		4
.L_36:
        /*0038*/ 	.byte	0x03, 0x50
        /*003a*/ 	.short	0x0000


	//----- nvinfo : EIATTR_MAXREG_COUNT
	.align		4
        /*003c*/ 	.byte	0x03, 0x1b
        /*003e*/ 	.short	0x00ff


	//----- nvinfo : EIATTR_MERCURY_ISA_VERSION
	.align		4
        /*0040*/ 	.byte	0x03, 0x5f
        /*0042*/ 	.short	0x0101


	//----- nvinfo : EIATTR_VRC_CTA_INIT_COUNT
	.align		4
        /*0044*/ 	.byte	0x02, 0x4a
	.zero		1
	.zero		1


	//----- nvinfo : EIATTR_EXIT_INSTR_OFFSETS
	.align		4
        /*0048*/ 	.byte	0x04, 0x1c
        /*004a*/ 	.short	(.L_38 - .L_37)


	//   ....[0]....
.L_37:
        /*004c*/ 	.word	0x00000040


	//   ....[1]....
        /*0050*/ 	.word	0x00000150


	//----- nvinfo : EIATTR_CBANK_PARAM_SIZE
	.align		4
.L_38:
        /*0054*/ 	.byte	0x03, 0x19
        /*0056*/ 	.short	0x0010


	//----- nvinfo : EIATTR_PARAM_CBANK
	.align		4
        /*0058*/ 	.byte	0x04, 0x0a
        /*005a*/ 	.short	(.L_40 - .L_39)
	.align		4
.L_39:
        /*005c*/ 	.word	index@(.nv.constant0._Z4sortPfii)
        /*0060*/ 	.short	0x0380
        /*0062*/ 	.short	0x0010


	//----- nvinfo : EIATTR_SW_WAR
	.align		4
.L_40:
        /*0064*/ 	.byte	0x04, 0x36
        /*0066*/ 	.short	(.L_42 - .L_41)
.L_41:
        /*0068*/ 	.word	0x00000008
.L_42:


//--------------------- .nv.info._Z5mergeiPfS_    --------------------------
	.section	.nv.info._Z5mergeiPfS_,"",@"SHT_CUDA_INFO"
	.sectionflags	@""
	.align	4


	//----- nvinfo : EIATTR_CUDA_API_VERSION
	.align		4
        /*0000*/ 	.byte	0x04, 0x37
        /*0002*/ 	.short	(.L_44 - .L_43)
.L_43:
        /*0004*/ 	.word	0x00000082


	//----- nvinfo : EIATTR_KPARAM_INFO
	.align		4
.L_44:
        /*0008*/ 	.byte	0x04, 0x17
        /*000a*/ 	.short	(.L_46 - .L_45)
.L_45:
        /*000c*/ 	.word	0x00000000
        /*0010*/ 	.short	0x0002
        /*0012*/ 	.short	0x0010
        /*0014*/ 	.byte	0x00, 0xf5, 0x21, 0x00


	//----- nvinfo : EIATTR_KPARAM_INFO
	.align		4
.L_46:
        /*0018*/ 	.byte	0x04, 0x17
        /*001a*/ 	.short	(.L_48 - .L_47)
.L_47:
        /*001c*/ 	.word	0x00000000
        /*0020*/ 	.short	0x0001
        /*0022*/ 	.short	0x0008
        /*0024*/ 	.byte	0x00, 0xf5, 0x21, 0x00


	//----- nvinfo : EIATTR_KPARAM_INFO
	.align		4
.L_48:
        /*0028*/ 	.byte	0x04, 0x17
        /*002a*/ 	.short	(.L_50 - .L_49)
.L_49:
        /*002c*/ 	.word	0x00000000
        /*0030*/ 	.short	0x0000
        /*0032*/ 	.short	0x0000
        /*0034*/ 	.byte	0x00, 0xf0, 0x11, 0x00


	//----- nvinfo : EIATTR_SPARSE_MMA_MASK
	.align		4
.L_50:
        /*0038*/ 	.byte	0x03, 0x50
        /*003a*/ 	.short	0x0000


	//----- nvinfo : EIATTR_MAXREG_COUNT
	.align		4
        /*003c*/ 	.byte	0x03, 0x1b
        /*003e*/ 	.short	0x00ff


	//----- nvinfo : EIATTR_MERCURY_ISA_VERSION
	.align		4
        /*0040*/ 	.byte	0x03, 0x5f
        /*0042*/ 	.short	0x0101


	//----- nvinfo : EIATTR_VRC_CTA_INIT_COUNT
	.align		4
        /*0044*/ 	.byte	0x02, 0x4a
	.zero		1
	.zero		1


	//----- nvinfo : EIATTR_EXIT_INSTR_OFFSETS
	.align		4
        /*0048*/ 	.byte	0x04, 0x1c
        /*004a*/ 	.short	(.L_52 - .L_51)


	//   ....[0]....
.L_51:
        /*004c*/ 	.word	0x00000070


	//   ....[1]....
        /*0050*/ 	.word	0x00000120


	//----- nvinfo : EIATTR_CBANK_PARAM_SIZE
	.align		4
.L_52:
        /*0054*/ 	.byte	0x03, 0x19
        /*0056*/ 	.short	0x0018


	//----- nvinfo : EIATTR_PARAM_CBANK
	.align		4
        /*0058*/ 	.byte	0x04, 0x0a
        /*005a*/ 	.short	(.L_54 - .L_53)
	.align		4
.L_53:
        /*005c*/ 	.word	index@(.nv.constant0._Z5mergeiPfS_)
        /*0060*/ 	.short	0x0380
        /*0062*/ 	.short	0x0018


	//----- nvinfo : EIATTR_SW_WAR
	.align		4
.L_54:
        /*0064*/ 	.byte	0x04, 0x36
        /*0066*/ 	.short	(.L_56 - .L_55)
.L_55:
        /*0068*/ 	.word	0x00000008
.L_56:


//--------------------- .nv.info._Z6map_m2iPfS_   --------------------------
	.section	.nv.info._Z6map_m2iPfS_,"",@"SHT_CUDA_INFO"
	.sectionflags	@""
	.align	4


	//----- nvinfo : EIATTR_CUDA_API_VERSION
	.align		4
        /*0000*/ 	.byte	0x04, 0x37
        /*0002*/ 	.short	(.L_58 - .L_57)
.L_57:
        /*0004*/ 	.word	0x00000082


	//----- nvinfo : EIATTR_KPARAM_INFO
	.align		4
.L_58:
        /*0008*/ 	.byte	0x04, 0x17
        /*000a*/ 	.short	(.L_60 - .L_59)
.L_59:
        /*000c*/ 	.word	0x00000000
        /*0010*/ 	.short	0x0002
        /*0012*/ 	.short	0x0010
        /*0014*/ 	.byte	0x00, 0xf5, 0x21, 0x00


	//----- nvinfo : EIATTR_KPARAM_INFO
	.align		4
.L_60:
        /*0018*/ 	.byte	0x04, 0x17
        /*001a*/ 	.short	(.L_62 - .L_61)
.L_61:
        /*001c*/ 	.word	0x00000000
        /*0020*/ 	.short	0x0001
        /*0022*/ 	.short	0x0008
        /*0024*/ 	.byte	0x00, 0xf5, 0x21, 0x00


	//----- nvinfo : EIATTR_KPARAM_INFO
	.align		4
.L_62:
        /*0028*/ 	.byte	0x04, 0x17
        /*002a*/ 	.short	(.L_64 - .L_63)
.L_63:
        /*002c*/ 	.word	0x00000000
        /*0030*/ 	.short	0x0000
        /*0032*/ 	.short	0x0000
        /*0034*/ 	.byte	0x00, 0xf0, 0x11, 0x00


	//----- nvinfo : EIATTR_SPARSE_MMA_MASK
	.align		4
.L_64:
        /*0038*/ 	.byte	0x03, 0x50
        /*003a*/ 	.short	0x0000


	//----- nvinfo : EIATTR_MAXREG_COUNT
	.align		4
        /*003c*/ 	.byte	0x03, 0x1b
        /*003e*/ 	.short	0x00ff


	//----- nvinfo : EIATTR_MERCURY_ISA_VERSION
	.align		4
        /*0040*/ 	.byte	0x03, 0x5f
        /*0042*/ 	.short	0x0101


	//----- nvinfo : EIATTR_VRC_CTA_INIT_COUNT
	.align		4
        /*0044*/ 	.byte	0x02, 0x4a
	.zero		1
	.zero		1


	//----- nvinfo : EIATTR_EXIT_INSTR_OFFSETS
	.align		4
        /*0048*/ 	.byte	0x04, 0x1c
        /*004a*/ 	.short	(.L_66 - .L_65)


	//   ....[0]....
.L_65:
        /*004c*/ 	.word	0x00000070


	//   ....[1]....
        /*0050*/ 	.word	0x000008c0


	//----- nvinfo : EIATTR_CRS_STACK_SIZE
	.align		4
.L_66:
        /*0054*/ 	.byte	0x04, 0x1e
        /*0056*/ 	.short	(.L_68 - .L_67)
.L_67:
        /*0058*/ 	.word	0x00000000


	//----- nvinfo : EIATTR_CBANK_PARAM_SIZE
	.align		4
.L_68:
        /*005c*/ 	.byte	0x03, 0x19
        /*005e*/ 	.short	0x0018


	//----- nvinfo : EIATTR_PARAM_CBANK
	.align		4
        /*0060*/ 	.byte	0x04, 0x0a
        /*0062*/ 	.short	(.L_70 - .L_69)
	.align		4
.L_69:
        /*0064*/ 	.word	index@(.nv.constant0._Z6map_m2iPfS_)
        /*0068*/ 	.short	0x0380
        /*006a*/ 	.short	0x0018


	//----- nvinfo : EIATTR_SW_WAR
	.align		4
.L_70:
        /*006c*/ 	.byte	0x04, 0x36
        /*006e*/ 	.short	(.L_72 - .L_71)
.L_71:
        /*0070*/ 	.word	0x00000008
.L_72:


//--------------------- .nv.info._Z6map_m1iPf     --------------------------
	.section	.nv.info._Z6map_m1iPf,"",@"SHT_CUDA_INFO"
	.sectionflags	@""
	.align	4


	//----- nvinfo : EIATTR_CUDA_API_VERSION
	.align		4
        /*0000*/ 	.byte	0x04, 0x37
        /*0002*/ 	.short	(.L_74 - .L_73)
.L_73:
        /*0004*/ 	.word	0x00000082


	//----- nvinfo : EIATTR_KPARAM_INFO
	.align		4
.L_74:
        /*0008*/ 	.byte	0x04, 0x17
        /*000a*/ 	.short	(.L_76 - .L_75)
.L_75:
        /*000c*/ 	.word	0x00000000
        /*0010*/ 	.short	0x0001
        /*0012*/ 	.short	0x0008
        /*0014*/ 	.byte	0x00, 0xf5, 0x21, 0x00


	//----- nvinfo : EIATTR_KPARAM_INFO
	.align		4
.L_76:
        /*0018*/ 	.byte	0x04, 0x17
        /*001a*/ 	.short	(.L_78 - .L_77)
.L_77:
        /*001c*/ 	.word	0x00000000
        /*0020*/ 	.short	0x0000
        /*0022*/ 	.short	0x0000
        /*0024*/ 	.byte	0x00, 0xf0, 0x11, 0x00


	//----- nvinfo : EIATTR_SPARSE_MMA_MASK
	.align		4
.L_78:
        /*0028*/ 	.byte	0x03, 0x50
        /*002a*/ 	.short	0x0000


	//----- nvinfo : EIATTR_MAXREG_COUNT
	.align		4
        /*002c*/ 	.byte	0x03, 0x1b
        /*002e*/ 	.short	0x00ff


	//----- nvinfo : EIATTR_MERCURY_ISA_VERSION
	.align		4
        /*0030*/ 	.byte	0x03, 0x5f
        /*0032*/ 	.short	0x0101


	//----- nvinfo : EIATTR_VRC_CTA_INIT_COUNT
	.align		4
        /*0034*/ 	.byte	0x02, 0x4a
	.zero		1
	.zero		1


	//----- nvinfo : EIATTR_EXIT_INSTR_OFFSETS
	.align		4
        /*0038*/ 	.byte	0x04, 0x1c
        /*003a*/ 	.short	(.L_80 - .L_79)


	//   ....[0]....
.L_79:
        /*003c*/ 	.word	0x00000070


	//   ....[1]....
        /*0040*/ 	.word	0x000003a0


	//----- nvinfo : EIATTR_CRS_STACK_SIZE
	.align		4
.L_80:
        /*0044*/ 	.byte	0x04, 0x1e
        /*0046*/ 	.short	(.L_82 - .L_81)
.L_81:
        /*0048*/ 	.word	0x00000000


	//----- nvinfo : EIATTR_CBANK_PARAM_SIZE
	.align		4
.L_82:
        /*004c*/ 	.byte	0x03, 0x19
        /*004e*/ 	.short	0x0010


	//----- nvinfo : EIATTR_PARAM_CBANK
	.align		4
        /*0050*/ 	.byte	0x04, 0x0a
        /*0052*/ 	.short	(.L_84 - .L_83)
	.align		4
.L_83:
        /*0054*/ 	.word	index@(.nv.constant0._Z6map_m1iPf)
        /*0058*/ 	.short	0x0380
        /*005a*/ 	.short	0x0010


	//----- nvinfo : EIATTR_SW_WAR
	.align		4
.L_84:
        /*005c*/ 	.byte	0x04, 0x36
        /*005e*/ 	.short	(.L_86 - .L_85)
.L_85:
        /*0060*/ 	.word	0x00000008
.L_86:


//--------------------- .nv.callgraph             --------------------------
	.section	.nv.callgraph,"",@"SHT_CUDA_CALLGRAPH"
	.align	4
	.sectionentsize	8
	.align		4
        /*0000*/ 	.word	0x00000000
	.align		4
        /*0004*/ 	.word	0xffffffff
	.align		4
        /*0008*/ 	.word	0x00000000
	.align		4
        /*000c*/ 	.word	0xfffffffe
	.align		4
        /*0010*/ 	.word	0x00000000
	.align		4
        /*0014*/ 	.word	0xfffffffd
	.align		4
        /*0018*/ 	.word	0x00000000
	.align		4
        /*001c*/ 	.word	0xfffffffc


//--------------------- .nv.constant4             --------------------------
	.section	.nv.constant4,"a",@progbits
	.align	8
	.align		8
.nv.constant4:
        /*0000*/ 	.dword	__cudart_i2opi_f


//--------------------- .text._Z4sortPfii         --------------------------
	.section	.text._Z4sortPfii,"ax",@progbits
	.align	128
        .global         _Z4sortPfii
        .type           _Z4sortPfii,@function
        .size           _Z4sortPfii,(.L_x_23 - _Z4sortPfii)
        .other          _Z4sortPfii,@"STO_CUDA_ENTRY STV_DEFAULT"
_Z4sortPfii:
.text._Z4sortPfii:
[----:B------:R-:W-:Y:S08]  /*0000*/  LDC R1, c[0x0][0x37c] ;  /* 0x0000df00ff017b82 */ /* 0x000ff00000000800 */
[----:B------:R-:W0:Y:S02]  /*0010*/  LDC.64 R6, c[0x0][0x388] ;  /* 0x0000e200ff067b82 */ /* 0x000e240000000a00 */
[----:B0-----:R-:W-:-:S05]  /*0020*/  VIADD R7, R7, 0xffffffff ;  /* 0xffffffff07077836 */ /* 0x001fca0000000000 */
[----:B------:R-:W-:-:S13]  /*0030*/  ISETP.GT.AND P0, PT, R7, R6, PT ;  /* 0x000000060700720c */ /* 0x000fda0003f04270 */
[----:B------:R-:W-:Y:S05]  /*0040*/  @!P0 EXIT ;  /* 0x000000000000894d */ /* 0x000fea0003800000 */
[----:B------:R-:W0:Y:S01]  /*0050*/  LDC.64 R2, c[0x0][0x380] ;  /* 0x0000e000ff027b82 */ /* 0x000e220000000a00 */
[----:B------:R-:W1:Y:S01]  /*0060*/  LDCU UR6, c[0x0][0x388] ;  /* 0x00007100ff0677ac */ /* 0x000e620008000800 */
[----:B------:R-:W2:Y:S01]  /*0070*/  LDCU.64 UR4, c[0x0][0x358] ;  /* 0x00006b00ff0477ac */ /* 0x000ea20008000a00 */
[----:B-1----:R-:W-:-:S07]  /*0080*/  IMAD.U32 R9, RZ, RZ, UR6 ;  /* 0x00000006ff097e24 */ /* 0x002fce000f8e00ff */
.L_x_0:
[----:B0-----:R-:W-:-:S05]  /*0090*/  IMAD.WIDE R4, R9, 0x4, R2 ;  /* 0x0000000409047825 */ /* 0x001fca00078e0202 */
[----:B--2---:R-:W2:Y:S04]  /*00a0*/  LDG.E R13, desc[UR4][R4.64+0x4] ;  /* 0x00000404040d7981 */ /* 0x004ea8000c1e1900 */
[----:B------:R-:W2:Y:S01]  /*00b0*/  LDG.E R0, desc[UR4][R4.64] ;  /* 0x0000000404007981 */ /* 0x000ea2000c1e1900 */
[----:B------:R-:W-:Y:S01]  /*00c0*/  VIADD R9, R9, 0x1 ;  /* 0x0000000109097836 */ /* 0x000fe20000000000 */
[----:B--2---:R-:W-:-:S13]  /*00d0*/  FSETP.GEU.AND P0, PT, R13, R0, PT ;  /* 0x000000000d00720b */ /* 0x004fda0003f0e000 */
[----:B------:R-:W0:Y:S01]  /*00e0*/  @!P0 LDC R9, c[0x0][0x388] ;  /* 0x0000e200ff098b82 */ /* 0x000e220000000800 */
[----:B------:R-:W1:Y:S01]  /*00f0*/  @!P0 F2I.TRUNC.NTZ R0, R0 ;  /* 0x0000000000008305 */ /* 0x000e62000020f100 */
[----:B------:R3:W-:Y:S01]  /*0100*/  @!P0 STG.E desc[UR4][R4.64], R13 ;  /* 0x0000000d04008986 */ /* 0x0007e2000c101904 */
[----:B-1----:R-:W-:-:S05]  /*0110*/  @!P0 I2FP.F32.S32 R11, R0 ;  /* 0x00000000000b8245 */ /* 0x002fca0000201400 */
[----:B------:R3:W-:Y:S01]  /*0120*/  @!P0 STG.E desc[UR4][R4.64+0x4], R11 ;  /* 0x0000040b04008986 */ /* 0x0007e2000c101904 */
[----:B0-----:R-:W-:-:S13]  /*0130*/  ISETP.GE.AND P0, PT, R9, R7, PT ;  /* 0x000000070900720c */ /* 0x001fda0003f06270 */
[----:B---3--:R-:W-:Y:S05]  /*0140*/  @!P0 BRA `(.L_x_0) ;  /* 0xfffffffc00d08947 */ /* 0x008fea000383ffff */
[----:B------:R-:W-:Y:S05]  /*0150*/  EXIT ;  /* 0x000000000000794d */ /* 0x000fea0003800000 */
.L_x_1:
[----:B------:R-:W-:-:S00]  /*0160*/  BRA `(.L_x_1) ;  /* 0xfffffffc00fc7947 */ /* 0x000fc0000383ffff */
[----:B------:R-:W-:-:S00]  /*0170*/  NOP ;  /* 0x0000000000007918 */ /* 0x000fc00000000000 */
        /* <DEDUP_REMOVED lines=8> */
.L_x_23:


//--------------------- .text._Z5mergeiPfS_       --------------------------
	.section	.text._Z5mergeiPfS_,"ax",@progbits
	.align	128
        .global         _Z5mergeiPfS_
        .type           _Z5mergeiPfS_,@function
        .size           _Z5mergeiPfS_,(.L_x_24 - _Z5mergeiPfS_)
        .other          _Z5mergeiPfS_,@"STO_CUDA_ENTRY STV_DEFAULT"
_Z5mergeiPfS_:
.text._Z5mergeiPfS_:
[----:B------:R-:W-:Y:S01]  /*0000*/  LDC R1, c[0x0][0x37c] ;  /* 0x0000df00ff017b82 */ /* 0x000fe20000000800 */
[----:B------:R-:W0:Y:S07]  /*0010*/  S2R R0, SR_TID.X ;  /* 0x0000000000007919 */ /* 0x000e2e0000002100 */
[----:B------:R-:W0:Y:S01]  /*0020*/  S2UR UR4, SR_CTAID.X ;  /* 0x00000000000479c3 */ /* 0x000e220000002500 */
[----:B------:R-:W1:Y:S07]  /*0030*/  LDCU UR5, c[0x0][0x380] ;  /* 0x00007000ff0577ac */ /* 0x000e6e0008000800 */
[----:B------:R-:W0:Y:S02]  /*0040*/  LDC R7, c[0x0][0x360] ;  /* 0x0000d800ff077b82 */ /* 0x000e240000000800 */
[----:B0-----:R-:W-:-:S05]  /*0050*/  IMAD R7, R7, UR4, R0 ;  /* 0x0000000407077c24 */ /* 0x001fca000f8e0200 */
[----:B-1----:R-:W-:-:S13]  /*0060*/  ISETP.GE.AND P0, PT, R7, UR5, PT ;  /* 0x0000000507007c0c */ /* 0x002fda000bf06270 */
[----:B------:R-:W-:Y:S05]  /*0070*/  @P0 EXIT ;  /* 0x000000000000094d */ /* 0x000fea0003800000 */
[----:B------:R-:W0:Y:S01]  /*0080*/  LDC.64 R2, c[0x0][0x388] ;  /* 0x0000e200ff027b82 */ /* 0x000e220000000a00 */
[----:B------:R-:W1:Y:S07]  /*0090*/  LDCU.64 UR4, c[0x0][0x358] ;  /* 0x00006b00ff0477ac */ /* 0x000e6e0008000a00 */
[----:B------:R-:W2:Y:S01]  /*00a0*/  LDC.64 R4, c[0x0][0x390] ;  /* 0x0000e400ff047b82 */ /* 0x000ea20000000a00 */
[----:B0-----:R-:W-:-:S06]  /*00b0*/  IMAD.WIDE R2, R7, 0x4, R2 ;  /* 0x0000000407027825 */ /* 0x001fcc00078e0202 */
[----:B-1----:R-:W3:Y:S01]  /*00c0*/  LDG.E R2, desc[UR4][R2.64] ;  /* 0x0000000402027981 */ /* 0x002ee2000c1e1900 */
[----:B--2---:R-:W-:-:S05]  /*00d0*/  IMAD.WIDE R4, R7, 0x4, R4 ;  /* 0x0000000407047825 */ /* 0x004fca00078e0204 */
[----:B------:R-:W3:Y:S02]  /*00e0*/  LDG.E R7, desc[UR4][R4.64] ;  /* 0x0000000404077981 */ /* 0x000ee4000c1e1900 */
[----:B---3--:R-:W-:-:S04]  /*00f0*/  FSETP.GEU.AND P0, PT, R2, R7, PT ;  /* 0x000000070200720b */ /* 0x008fc80003f0e000 */
[----:B------:R-:W-:-:S05]  /*0100*/  FSEL R7, R2, R7, !P0 ;  /* 0x0000000702077208 */ /* 0x000fca0004000000 */
[----:B------:R-:W-:Y:S01]  /*0110*/  STG.E desc[UR4][R4.64], R7 ;  /* 0x0000000704007986 */ /* 0x000fe2000c101904 */
[----:B------:R-:W-:Y:S05]  /*0120*/  EXIT ;  /* 0x000000000000794d */ /* 0x000fea0003800000 */
.L_x_2:
        /* <DEDUP_REMOVED lines=13> */
.L_x_24:


//--------------------- .text._Z6map_m2iPfS_      --------------------------
	.section	.text._Z6map_m2iPfS_,"ax",@progbits
	.align	128
        .global         _Z6map_m2iPfS_
        .type           _Z6map_m2iPfS_,@function
        .size           _Z6map_m2iPfS_,(.L_x_25 - _Z6map_m2iPfS_)
        .other          _Z6map_m2iPfS_,@"STO_CUDA_ENTRY STV_DEFAULT"
_Z6map_m2iPfS_:
.text._Z6map_m2iPfS_:
        /* <DEDUP_REMOVED lines=8> */
[C---:B------:R-:W-:Y:S01]  /*0080*/  ISETP.NE.AND P0, PT, R9.reuse, RZ, PT ;  /* 0x000000ff0900720c */ /* 0x040fe20003f05270 */
[----:B------:R-:W0:Y:S01]  /*0090*/  LDC.64 R2, c[0x0][0x388] ;  /* 0x0000e200ff027b82 */ /* 0x000e220000000a00 */
[----:B------:R-:W1:Y:S11]  /*00a0*/  LDCU.64 UR6, c[0x0][0x358] ;  /* 0x00006b00ff0677ac */ /* 0x000e760008000a00 */
[----:B------:R-:W2:Y:S08]  /*00b0*/  @P0 LDC.64 R6, c[0x0][0x390] ;  /* 0x0000e400ff060b82 */ /* 0x000eb00000000a00 */
[----:B------:R-:W3:Y:S01]  /*00c0*/  @!P0 LDC.64 R4, c[0x0][0x388] ;  /* 0x0000e200ff048b82 */ /* 0x000ee20000000a00 */
[----:B0-----:R-:W-:-:S04]  /*00d0*/  IMAD.WIDE R2, R9, 0x4, R2 ;  /* 0x0000000409027825 */ /* 0x001fc800078e0202 */
[----:B--2---:R-:W-:Y:S02]  /*00e0*/  @P0 IMAD.WIDE R6, R9, 0x4, R6 ;  /* 0x0000000409060825 */ /* 0x004fe400078e0206 */
[----:B-1----:R-:W2:Y:S04]  /*00f0*/  @P0 LDG.E R9, desc[UR6][R2.64] ;  /* 0x0000000602090981 */ /* 0x002ea8000c1e1900 */
[----:B------:R-:W2:Y:S04]  /*0100*/  @P0 LDG.E R6, desc[UR6][R6.64] ;  /* 0x0000000606060981 */ /* 0x000ea8000c1e1900 */
[----:B---3--:R-:W3:Y:S01]  /*0110*/  @!P0 LDG.E R0, desc[UR6][R4.64] ;  /* 0x0000000604008981 */ /* 0x008ee2000c1e1900 */
[----:B------:R-:W-:Y:S01]  /*0120*/  BSSY.RECONVERGENT B0, `(.L_x_3) ;  /* 0x000006a000007945 */ /* 0x000fe20003800200 */
[----:B--2---:R-:W-:-:S04]  /*0130*/  @P0 FADD R0, R6, R9 ;  /* 0x0000000906000221 */ /* 0x004fc80000000000 */
[----:B---3--:R-:W-:-:S06]  /*0140*/  FMUL R8, R0, 0.63661974668502807617 ;  /* 0x3f22f98300087820 */ /* 0x008fcc0000400000 */
[----:B------:R-:W0:Y:S01]  /*0150*/  F2I.NTZ R8, R8 ;  /* 0x0000000800087305 */ /* 0x000e220000203100 */
[----:B------:R-:W-:Y:S02]  /*0160*/  FSETP.GE.AND P0, PT, |R0|, 105615, PT ;  /* 0x47ce47800000780b */ /* 0x000fe40003f06200 */
[----:B0-----:R-:W-:-:S05]  /*0170*/  I2FP.F32.S32 R9, R8 ;  /* 0x0000000800097245 */ /* 0x001fca0000201400 */
[----:B------:R-:W-:-:S04]  /*0180*/  FFMA R10, R9, -1.5707962512969970703, R0 ;  /* 0xbfc90fda090a7823 */ /* 0x000fc80000000000 */
[----:B------:R-:W-:-:S04]  /*0190*/  FFMA R10, R9, -7.5497894158615963534e-08, R10 ;  /* 0xb3a22168090a7823 */ /* 0x000fc8000000000a */
[----:B------:R-:W-:Y:S01]  /*01a0*/  FFMA R9, R9, -5.3903029534742383927e-15, R10 ;  /* 0xa7c234c509097823 */ /* 0x000fe2000000000a */
[----:B------:R-:W-:Y:S06]  /*01b0*/  @!P0 BRA `(.L_x_4) ;  /* 0x0000000400808947 */ /* 0x000fec0003800000 */
[----:B------:R-:W-:-:S13]  /*01c0*/  FSETP.NEU.AND P0, PT, |R0|, +INF , PT ;  /* 0x7f8000000000780b */ /* 0x000fda0003f0d200 */
[----:B------:R-:W-:Y:S01]  /*01d0*/  @!P0 FMUL R9, RZ, R0 ;  /* 0x00000000ff098220 */ /* 0x000fe20000400000 */
[----:B------:R-:W-:Y:S01]  /*01e0*/  @!P0 IMAD.MOV.U32 R8, RZ, RZ, RZ ;  /* 0x000000ffff088224 */ /* 0x000fe200078e00ff */
[----:B------:R-:W-:Y:S06]  /*01f0*/  @!P0 BRA `(.L_x_4) ;  /* 0x0000000400708947 */ /* 0x000fec0003800000 */
[----:B------:R-:W-:Y:S01]  /*0200*/  IMAD.SHL.U32 R5, R0, 0x100, RZ ;  /* 0x0000010000057824 */ /* 0x000fe200078e00ff */
[----:B------:R-:W0:Y:S01]  /*0210*/  LDCU.64 UR8, c[0x4][URZ] ;  /* 0x01000000ff0877ac */ /* 0x000e220008000a00 */
[----:B------:R-:W-:Y:S02]  /*0220*/  IMAD.MOV.U32 R4, RZ, RZ, RZ ;  /* 0x000000ffff047224 */ /* 0x000fe400078e00ff */
[----:B------:R-:W-:Y:S01]  /*0230*/  IMAD.MOV.U32 R17, RZ, RZ, RZ ;  /* 0x000000ffff117224 */ /* 0x000fe200078e00ff */
[----:B------:R-:W-:Y:S01]  /*0240*/  LOP3.LUT R11, R5, 0x80000000, RZ, 0xfc, !PT ;  /* 0x80000000050b7812 */ /* 0x000fe200078efcff */
[----:B------:R-:W-:Y:S01]  /*0250*/  UMOV UR5, URZ ;  /* 0x000000ff00057c82 */ /* 0x000fe20008000000 */
[----:B------:R-:W-:-:S05]  /*0260*/  UMOV UR4, URZ ;  /* 0x000000ff00047c82 */ /* 0x000fca0008000000 */
.L_x_5:
[----:B0-----:R-:W-:Y:S01]  /*0270*/  MOV R8, UR8 ;  /* 0x0000000800087c02 */ /* 0x001fe20008000f00 */
[----:B------:R-:W-:-:S05]  /*0280*/  IMAD.U32 R9, RZ, RZ, UR9 ;  /* 0x00000009ff097e24 */ /* 0x000fca000f8e00ff */
[----:B------:R-:W2:Y:S01]  /*0290*/  LDG.E.CONSTANT R6, desc[UR6][R8.64] ;  /* 0x0000000608067981 */ /* 0x000ea2000c1e9900 */
[----:B------:R-:W-:Y:S01]  /*02a0*/  UIADD3 UR4, UPT, UPT, UR4, 0x1, URZ ;  /* 0x0000000104047890 */ /* 0x000fe2000fffe0ff */
[C---:B------:R-:W-:Y:S01]  /*02b0*/  ISETP.EQ.AND P0, PT, R17.reuse, RZ, PT ;  /* 0x000000ff1100720c */ /* 0x040fe20003f02270 */
[----:B------:R-:W-:Y:S01]  /*02c0*/  UIADD3 UR8, UP1, UPT, UR8, 0x4, URZ ;  /* 0x0000000408087890 */ /* 0x000fe2000ff3e0ff */
[C---:B------:R-:W-:Y:S01]  /*02d0*/  ISETP.EQ.AND P1, PT, R17.reuse, 0x4, PT ;  /* 0x000000041100780c */ /* 0x040fe20003f22270 */
[----:B------:R-:W-:Y:S01]  /*02e0*/  UISETP.NE.AND UP0, UPT, UR4, 0x6, UPT ;  /* 0x000000060400788c */ /* 0x000fe2000bf05270 */
[C---:B------:R-:W-:Y:S01]  /*02f0*/  ISETP.EQ.AND P2, PT, R17.reuse, 0x8, PT ;  /* 0x000000081100780c */ /* 0x040fe20003f42270 */
[----:B------:R-:W-:Y:S01]  /*0300*/  UIADD3.X UR9, UPT, UPT, URZ, UR9, URZ, UP1, !UPT ;  /* 0x00000009ff097290 */ /* 0x000fe20008ffe4ff */
[C---:B------:R-:W-:Y:S02]  /*0310*/  ISETP.EQ.AND P3, PT, R17.reuse, 0xc, PT ;  /* 0x0000000c1100780c */ /* 0x040fe40003f62270 */
[----:B------:R-:W-:-:S02]  /*0320*/  ISETP.EQ.AND P4, PT, R17, 0x10, PT ;  /* 0x000000101100780c */ /* 0x000fc40003f82270 */
[C---:B------:R-:W-:Y:S02]  /*0330*/  ISETP.EQ.AND P5, PT, R17.reuse, 0x14, PT ;  /* 0x000000141100780c */ /* 0x040fe40003fa2270 */
[----:B------:R-:W-:Y:S01]  /*0340*/  IADD3 R17, PT, PT, R17, 0x4, RZ ;  /* 0x0000000411117810 */ /* 0x000fe20007ffe0ff */
[----:B--2---:R-:W-:-:S03]  /*0350*/  IMAD.WIDE.U32 R6, R6, R11, RZ ;  /* 0x0000000b06067225 */ /* 0x004fc600078e00ff */
[----:B------:R-:W-:-:S04]  /*0360*/  IADD3 R5, P6, PT, R6, R4, RZ ;  /* 0x0000000406057210 */ /* 0x000fc80007fde0ff */
[----:B------:R-:W-:Y:S01]  /*0370*/  IADD3.X R4, PT, PT, R7, UR5, RZ, P6, !PT ;  /* 0x0000000507047c10 */ /* 0x000fe2000b7fe4ff */
[--C-:B------:R-:W-:Y:S01]  /*0380*/  @P0 IMAD.MOV.U32 R10, RZ, RZ, R5.reuse ;  /* 0x000000ffff0a0224 */ /* 0x100fe200078e0005 */
[----:B------:R-:W-:Y:S01]  /*0390*/  @P2 MOV R13, R5 ;  /* 0x00000005000d2202 */ /* 0x000fe20000000f00 */
[--C-:B------:R-:W-:Y:S02]  /*03a0*/  @P1 IMAD.MOV.U32 R12, RZ, RZ, R5.reuse ;  /* 0x000000ffff0c1224 */ /* 0x100fe400078e0005 */
[--C-:B------:R-:W-:Y:S02]  /*03b0*/  @P3 IMAD.MOV.U32 R14, RZ, RZ, R5.reuse ;  /* 0x000000ffff0e3224 */ /* 0x100fe400078e0005 */
[--C-:B------:R-:W-:Y:S02]  /*03c0*/  @P4 IMAD.MOV.U32 R15, RZ, RZ, R5.reuse ;  /* 0x000000ffff0f4224 */ /* 0x100fe400078e0005 */
[----:B------:R-:W-:Y:S01]  /*03d0*/  @P5 IMAD.MOV.U32 R16, RZ, RZ, R5 ;  /* 0x000000ffff105224 */ /* 0x000fe200078e0005 */
[----:B------:R-:W-:Y:S06]  /*03e0*/  BRA.U UP0, `(.L_x_5) ;  /* 0xfffffffd00a07547 */ /* 0x000fec000b83ffff */
[----:B------:R-:W-:Y:S01]  /*03f0*/  SHF.R.U32.HI R5, RZ, 0x17, R0 ;  /* 0x00000017ff057819 */ /* 0x000fe20000011600 */
[----:B------:R-:W-:Y:S03]  /*0400*/  BSSY.RECONVERGENT B1, `(.L_x_6) ;  /* 0x0000029000017945 */ /* 0x000fe60003800200 */
[C---:B------:R-:W-:Y:S02]  /*0410*/  LOP3.LUT R6, R5.reuse, 0xe0, RZ, 0xc0, !PT ;  /* 0x000000e005067812 */ /* 0x040fe400078ec0ff */
[----:B------:R-:W-:-:S03]  /*0420*/  LOP3.LUT P6, RZ, R5, 0x1f, RZ, 0xc0, !PT ;  /* 0x0000001f05ff7812 */ /* 0x000fc600078cc0ff */
[----:B------:R-:W-:-:S05]  /*0430*/  VIADD R6, R6, 0xffffff80 ;  /* 0xffffff8006067836 */ /* 0x000fca0000000000 */
[----:B------:R-:W-:-:S05]  /*0440*/  SHF.R.U32.HI R6, RZ, 0x5, R6 ;  /* 0x00000005ff067819 */ /* 0x000fca0000011606 */
[----:B------:R-:W-:-:S05]  /*0450*/  IMAD.U32 R9, R6, -0x4, RZ ;  /* 0xfffffffc06097824 */ /* 0x000fca00078e00ff */
[C---:B------:R-:W-:Y:S02]  /*0460*/  ISETP.EQ.AND P3, PT, R9.reuse, -0x18, PT ;  /* 0xffffffe80900780c */ /* 0x040fe40003f62270 */
[C---:B------:R-:W-:Y:S02]  /*0470*/  ISETP.EQ.AND P4, PT, R9.reuse, -0x14, PT ;  /* 0xffffffec0900780c */ /* 0x040fe40003f82270 */
[C---:B------:R-:W-:Y:S02]  /*0480*/  ISETP.EQ.AND P2, PT, R9.reuse, -0x10, PT ;  /* 0xfffffff00900780c */ /* 0x040fe40003f42270 */
[C---:B------:R-:W-:Y:S02]  /*0490*/  ISETP.EQ.AND P1, PT, R9.reuse, -0xc, PT ;  /* 0xfffffff40900780c */ /* 0x040fe40003f22270 */
[C---:B------:R-:W-:Y:S02]  /*04a0*/  ISETP.EQ.AND P0, PT, R9.reuse, -0x8, PT ;  /* 0xfffffff80900780c */ /* 0x040fe40003f02270 */
[----:B------:R-:W-:-:S03]  /*04b0*/  ISETP.EQ.AND P5, PT, R9, RZ, PT ;  /* 0x000000ff0900720c */ /* 0x000fc60003fa2270 */
[----:B------:R-:W-:Y:S01]  /*04c0*/  @P3 IMAD.MOV.U32 R6, RZ, RZ, R10 ;  /* 0x000000ffff063224 */ /* 0x000fe200078e000a */
[C---:B------:R-:W-:Y:S01]  /*04d0*/  ISETP.EQ.AND P3, PT, R9.reuse, -0x4, PT ;  /* 0xfffffffc0900780c */ /* 0x040fe20003f62270 */
[----:B------:R-:W-:Y:S01]  /*04e0*/  @P4 IMAD.MOV.U32 R6, RZ, RZ, R12 ;  /* 0x000000ffff064224 */ /* 0x000fe200078e000c */
[----:B------:R-:W-:Y:S01]  /*04f0*/  @P4 MOV R7, R10 ;  /* 0x0000000a00074202 */ /* 0x000fe20000000f00 */
[----:B------:R-:W-:Y:S01]  /*0500*/  @P2 IMAD.MOV.U32 R6, RZ, RZ, R13 ;  /* 0x000000ffff062224 */ /* 0x000fe200078e000d */
[----:B------:R-:W-:Y:S01]  /*0510*/  ISETP.EQ.AND P4, PT, R9, 0x4, PT ;  /* 0x000000040900780c */ /* 0x000fe20003f82270 */
[----:B------:R-:W-:Y:S02]  /*0520*/  @P1 IMAD.MOV.U32 R6, RZ, RZ, R14 ;  /* 0x000000ffff061224 */ /* 0x000fe400078e000e */
[----:B------:R-:W-:Y:S02]  /*0530*/  @P0 IMAD.MOV.U32 R6, RZ, RZ, R15 ;  /* 0x000000ffff060224 */ /* 0x000fe400078e000f */
[----:B------:R-:W-:Y:S01]  /*0540*/  @P2 IMAD.MOV.U32 R7, RZ, RZ, R12 ;  /* 0x000000ffff072224 */ /* 0x000fe200078e000c */
[----:B------:R-:W-:Y:S01]  /*0550*/  @P1 MOV R7, R13 ;  /* 0x0000000d00071202 */ /* 0x000fe20000000f00 */
[----:B------:R-:W-:-:S02]  /*0560*/  @P0 IMAD.MOV.U32 R7, RZ, RZ, R14 ;  /* 0x000000ffff070224 */ /* 0x000fc400078e000e */
[----:B------:R-:W-:Y:S01]  /*0570*/  @P3 IMAD.MOV.U32 R6, RZ, RZ, R16 ;  /* 0x000000ffff063224 */ /* 0x000fe200078e0010 */
[----:B------:R-:W-:Y:S01]  /*0580*/  @P3 MOV R7, R15 ;  /* 0x0000000f00073202 */ /* 0x000fe20000000f00 */
[----:B------:R-:W-:Y:S02]  /*0590*/  @P5 IMAD.MOV.U32 R6, RZ, RZ, R4 ;  /* 0x000000ffff065224 */ /* 0x000fe400078e0004 */
[----:B------:R-:W-:Y:S01]  /*05a0*/  @P5 IMAD.MOV.U32 R7, RZ, RZ, R16 ;  /* 0x000000ffff075224 */ /* 0x000fe200078e0010 */
[----:B------:R-:W-:Y:S01]  /*05b0*/  @P4 MOV R7, R4 ;  /* 0x0000000400074202 */ /* 0x000fe20000000f00 */
[----:B------:R-:W-:Y:S01]  /*05c0*/  IMAD.MOV.U32 R8, RZ, RZ, R6 ;  /* 0x000000ffff087224 */ /* 0x000fe200078e0006 */
[----:B------:R-:W-:Y:S06]  /*05d0*/  @!P6 BRA `(.L_x_7) ;  /* 0x00000000002ce947 */ /* 0x000fec0003800000 */
[----:B------:R-:W-:Y:S01]  /*05e0*/  @P2 IMAD.MOV.U32 R6, RZ, RZ, R10 ;  /* 0x000000ffff062224 */ /* 0x000fe200078e000a */
[----:B------:R-:W-:Y:S01]  /*05f0*/  LOP3.LUT R5, R5, 0x1f, RZ, 0xc0, !PT ;  /* 0x0000001f05057812 */ /* 0x000fe200078ec0ff */
[----:B------:R-:W-:Y:S01]  /*0600*/  @P1 IMAD.MOV.U32 R6, RZ, RZ, R12 ;  /* 0x000000ffff061224 */ /* 0x000fe200078e000c */
[----:B------:R-:W-:Y:S01]  /*0610*/  @P0 MOV R6, R13 ;  /* 0x0000000d00060202 */ /* 0x000fe20000000f00 */
[----:B------:R-:W-:Y:S01]  /*0620*/  @P3 IMAD.MOV.U32 R6, RZ, RZ, R14 ;  /* 0x000000ffff063224 */ /* 0x000fe200078e000e */
[----:B------:R-:W-:Y:S01]  /*0630*/  ISETP.EQ.AND P0, PT, R9, 0x8, PT ;  /* 0x000000080900780c */ /* 0x000fe20003f02270 */
[----:B------:R-:W-:Y:S01]  /*0640*/  @P5 IMAD.MOV.U32 R6, RZ, RZ, R15 ;  /* 0x000000ffff065224 */ /* 0x000fe200078e000f */
[----:B------:R-:W-:Y:S01]  /*0650*/  SHF.L.W.U32.HI R8, R7, R5, R8 ;  /* 0x0000000507087219 */ /* 0x000fe20000010e08 */
[----:B------:R-:W-:-:S10]  /*0660*/  @P4 IMAD.MOV.U32 R6, RZ, RZ, R16 ;  /* 0x000000ffff064224 */ /* 0x000fd400078e0010 */
[----:B------:R-:W-:-:S04]  /*0670*/  @P0 MOV R6, R4 ;  /* 0x0000000400060202 */ /* 0x000fc80000000f00 */
[----:B------:R-:W-:-:S07]  /*0680*/  SHF.L.W.U32.HI R7, R6, R5, R7 ;  /* 0x0000000506077219 */ /* 0x000fce0000010e07 */
.L_x_7:
[----:B------:R-:W-:Y:S05]  /*0690*/  BSYNC.RECONVERGENT B1 ;  /* 0x0000000000017941 */ /* 0x000fea0003800200 */
.L_x_6:
[C-C-:B------:R-:W-:Y:S01]  /*06a0*/  SHF.L.W.U32.HI R9, R7.reuse, 0x2, R8.reuse ;  /* 0x0000000207097819 */ /* 0x140fe20000010e08 */
[----:B------:R-:W-:Y:S01]  /*06b0*/  IMAD.SHL.U32 R7, R7, 0x4, RZ ;  /* 0x0000000407077824 */ /* 0x000fe200078e00ff */
[----:B------:R-:W-:Y:S01]  /*06c0*/  UMOV UR4, 0x54442d19 ;  /* 0x54442d1900047882 */ /* 0x000fe20000000000 */
[----:B------:R-:W-:Y:S01]  /*06d0*/  UMOV UR5, 0x3bf921fb ;  /* 0x3bf921fb00057882 */ /* 0x000fe20000000000 */
[----:B------:R-:W-:Y:S02]  /*06e0*/  SHF.R.S32.HI R4, RZ, 0x1f, R9 ;  /* 0x0000001fff047819 */ /* 0x000fe40000011409 */
[----:B------:R-:W-:Y:S02]  /*06f0*/  SHF.R.U32.HI R8, RZ, 0x1e, R8 ;  /* 0x0000001eff087819 */ /* 0x000fe40000011608 */
[C---:B------:R-:W-:Y:S02]  /*0700*/  LOP3.LUT R6, R4.reuse, R7, RZ, 0x3c, !PT ;  /* 0x0000000704067212 */ /* 0x040fe400078e3cff */
[----:B------:R-:W-:-:S02]  /*0710*/  LOP3.LUT R7, R4, R9, RZ, 0x3c, !PT ;  /* 0x0000000904077212 */ /* 0x000fc400078e3cff */
[----:B------:R-:W-:Y:S02]  /*0720*/  ISETP.GE.AND P0, PT, R0, RZ, PT ;  /* 0x000000ff0000720c */ /* 0x000fe40003f06270 */
[----:B------:R-:W0:Y:S01]  /*0730*/  I2F.F64.S64 R4, R6 ;  /* 0x0000000600047312 */ /* 0x000e220000301c00 */
[C---:B------:R-:W-:Y:S02]  /*0740*/  LOP3.LUT R0, R9.reuse, R0, RZ, 0x3c, !PT ;  /* 0x0000000009007212 */ /* 0x040fe400078e3cff */
[----:B------:R-:W-:Y:S02]  /*0750*/  LEA.HI R8, R9, R8, RZ, 0x1 ;  /* 0x0000000809087211 */ /* 0x000fe400078f08ff */
[----:B------:R-:W-:-:S03]  /*0760*/  ISETP.GE.AND P1, PT, R0, RZ, PT ;  /* 0x000000ff0000720c */ /* 0x000fc60003f26270 */
[----:B------:R-:W-:-:S05]  /*0770*/  IMAD.MOV R0, RZ, RZ, -R8 ;  /* 0x000000ffff007224 */ /* 0x000fca00078e0a08 */
[----:B------:R-:W-:Y:S01]  /*0780*/  @!P0 MOV R8, R0 ;  /* 0x0000000000088202 */ /* 0x000fe20000000f00 */
[----:B0-----:R-:W-:-:S10]  /*0790*/  DMUL R4, R4, UR4 ;  /* 0x0000000404047c28 */ /* 0x001fd40008000000 */
[----:B------:R-:W0:Y:S02]  /*07a0*/  F2F.F32.F64 R4, R4 ;  /* 0x0000000400047310 */ /* 0x000e240000301000 */
[----:B0-----:R-:W-:-:S07]  /*07b0*/  FSEL R9, -R4, R4, !P1 ;  /* 0x0000000404097208 */ /* 0x001fce0004800100 */
.L_x_4:
[----:B------:R-:W-:Y:S05]  /*07c0*/  BSYNC.RECONVERGENT B0 ;  /* 0x0000000000007941 */ /* 0x000fea0003800200 */
.L_x_3:
[----:B------:R-:W-:Y:S02]  /*07d0*/  IMAD.MOV.U32 R5, RZ, RZ, 0x3c190000 ;  /* 0x3c190000ff057424 */ /* 0x000fe400078e00ff */
[C---:B------:R-:W-:Y:S01]  /*07e0*/  FMUL R0, R9.reuse, R9 ;  /* 0x0000000909007220 */ /* 0x040fe20000400000 */
[----:B------:R-:W-:Y:S02]  /*07f0*/  FSETP.NEU.AND P0, PT, |R9|, 0.00049096695147454738617, PT ;  /* 0x3a00b43c0900780b */ /* 0x000fe40003f0d200 */
[----:B------:R-:W-:Y:S01]  /*0800*/  LOP3.LUT R8, R8, 0x1, RZ, 0xc0, !PT ;  /* 0x0000000108087812 */ /* 0x000fe200078ec0ff */
[----:B------:R-:W-:-:S03]  /*0810*/  FFMA R5, R0, R5, 0.003265380859375 ;  /* 0x3b56000000057423 */ /* 0x000fc60000000005 */
[----:B------:R-:W-:Y:S01]  /*0820*/  ISETP.NE.U32.AND P1, PT, R8, 0x1, PT ;  /* 0x000000010800780c */ /* 0x000fe20003f25070 */
[----:B------:R-:W-:-:S04]  /*0830*/  FFMA R5, R0, R5, 0.0242919921875 ;  /* 0x3cc7000000057423 */ /* 0x000fc80000000005 */
[----:B------:R-:W-:-:S04]  /*0840*/  FFMA R5, R0, R5, 0.053466796875 ;  /* 0x3d5b000000057423 */ /* 0x000fc80000000005 */
[----:B------:R-:W-:-:S04]  /*0850*/  FFMA R5, R0, R5, 0.13337790966033935547 ;  /* 0x3e08943800057423 */ /* 0x000fc80000000005 */
[C---:B------:R-:W-:Y:S01]  /*0860*/  FFMA R5, R0.reuse, R5, 0.33333230018615722656 ;  /* 0x3eaaaa8800057423 */ /* 0x040fe20000000005 */
[----:B------:R-:W-:-:S04]  /*0870*/  FMUL R0, R0, R9 ;  /* 0x0000000900007220 */ /* 0x000fc80000400000 */
[----:B------:R-:W-:-:S06]  /*0880*/  @P0 FFMA R9, R5, R0, R9 ;  /* 0x0000000005090223 */ /* 0x000fcc0000000009 */
[----:B------:R-:W0:Y:S02]  /*0890*/  @!P1 MUFU.RCP R9, -R9 ;  /* 0x8000000900099308 */ /* 0x000e240000001000 */
[----:B0-----:R-:W-:-:S05]  /*08a0*/  FADD R5, |R9|, -RZ ;  /* 0x800000ff09057221 */ /* 0x001fca0000000200 */
[----:B------:R-:W-:Y:S01]  /*08b0*/  STG.E desc[UR6][R2.64], R5 ;  /* 0x0000000502007986 */ /* 0x000fe2000c101906 */
[----:B------:R-:W-:Y:S05]  /*08c0*/  EXIT ;  /* 0x000000000000794d */ /* 0x000fea0003800000 */
.L_x_8:
        /* <DEDUP_REMOVED lines=11> */
.L_x_25:


//--------------------- .text._Z6map_m1iPf        --------------------------
	.section	.text._Z6map_m1iPf,"ax",@progbits
	.align	128
        .global         _Z6map_m1iPf
        .type           _Z6map_m1iPf,@function
        .size           _Z6map_m1iPf,(.L_x_22 - _Z6map_m1iPf)
        .other          _Z6map_m1iPf,@"STO_CUDA_ENTRY STV_DEFAULT"
_Z6map_m1iPf:
.text._Z6map_m1iPf:
        /* <DEDUP_REMOVED lines=9> */
[----:B------:R-:W1:Y:S01]  /*0090*/  LDCU.64 UR4, c[0x0][0x358] ;  /* 0x00006b00ff0477ac */ /* 0x000e620008000a00 */
[----:B0-----:R-:W-:-:S05]  /*00a0*/  IMAD.WIDE R4, R3, 0x4, R4 ;  /* 0x0000000403047825 */ /* 0x001fca00078e0204 */
[----:B-1----:R-:W2:Y:S01]  /*00b0*/  LDG.E R0, desc[UR4][R4.64] ;  /* 0x0000000404007981 */ /* 0x002ea2000c1e1900 */
[----:B------:R-:W-:Y:S01]  /*00c0*/  BSSY.RECONVERGENT B0, `(.L_x_9) ;  /* 0x000000d000007945 */ /* 0x000fe20003800200 */
[----:B--2---:R-:W-:Y:S01]  /*00d0*/  VIADD R2, R0, 0xf3000000 ;  /* 0xf300000000027836 */ /* 0x004fe20000000000 */
[----:B------:R0:W1:Y:S04]  /*00e0*/  MUFU.RSQ R3, R0 ;  /* 0x0000000000037308 */ /* 0x0000680000001400 */
[----:B------:R-:W-:-:S13]  /*00f0*/  ISETP.GT.U32.AND P0, PT, R2, 0x727fffff, PT ;  /* 0x727fffff0200780c */ /* 0x000fda0003f04070 */
[----:B01----:R-:W-:Y:S05]  /*0100*/  @!P0 BRA `(.L_x_10) ;  /* 0x0000000000108947 */ /* 0x003fea0003800000 */
[----:B------:R-:W-:-:S07]  /*0110*/  MOV R9, 0x130 ;  /* 0x0000013000097802 */ /* 0x000fce0000000f00 */
[----:B------:R-:W-:Y:S05]  /*0120*/  CALL.REL.NOINC `($__internal_1_$__cuda_sm20_sqrt_rn_f32_slowpath) ;  /* 0x0000000400707944 */ /* 0x000fea0003c00000 */
[----:B------:R-:W-:Y:S01]  /*0130*/  IMAD.MOV.U32 R2, RZ, RZ, R0 ;  /* 0x000000ffff027224 */ /* 0x000fe200078e0000 */
[----:B------:R-:W-:Y:S06]  /*0140*/  BRA `(.L_x_11) ;  /* 0x0000000000107947 */ /* 0x000fec0003800000 */
.L_x_10:
[----:B------:R-:W-:Y:S01]  /*0150*/  FMUL.FTZ R7, R0, R3 ;  /* 0x0000000300077220 */ /* 0x000fe20000410000 */
[----:B------:R-:W-:-:S03]  /*0160*/  FMUL.FTZ R2, R3, 0.5 ;  /* 0x3f00000003027820 */ /* 0x000fc60000410000 */
[----:B------:R-:W-:-:S04]  /*0170*/  FFMA R0, -R7, R7, R0 ;  /* 0x0000000707007223 */ /* 0x000fc80000000100 */
[----:B------:R-:W-:-:S07]  /*0180*/  FFMA R2, R0, R2, R7 ;  /* 0x0000000200027223 */ /* 0x000fce0000000007 */
.L_x_11:
[----:B------:R-:W-:Y:S05]  /*0190*/  BSYNC.RECONVERGENT B0 ;  /* 0x0000000000007941 */ /* 0x000fea0003800200 */
.L_x_9:
[C---:B------:R-:W-:Y:S01]  /*01a0*/  FMUL R0, |R2|.reuse, 2.8853900432586669922 ;  /* 0x4038aa3b02007820 */ /* 0x040fe20000400200 */
[----:B------:R-:W-:Y:S02]  /*01b0*/  HFMA2 R8, -RZ, RZ, 1.125, -9232 ;  /* 0x3c80f082ff087431 */ /* 0x000fe400000001ff */
[C---:B------:R-:W-:Y:S01]  /*01c0*/  FMUL R9, R2.reuse, R2 ;  /* 0x0000000202097220 */ /* 0x040fe20000400000 */
[----:B------:R-:W-:Y:S01]  /*01d0*/  IMAD.MOV.U32 R6, RZ, RZ, 0x3f800000 ;  /* 0x3f800000ff067424 */ /* 0x000fe200078e00ff */
[C---:B------:R-:W-:Y:S01]  /*01e0*/  FSETP.GE.AND P1, PT, |R2|.reuse, 0.60000002384185791016, PT ;  /* 0x3f19999a0200780b */ /* 0x040fe20003f26200 */
[----:B------:R-:W-:Y:S01]  /*01f0*/  BSSY.RECONVERGENT B0, `(.L_x_12) ;  /* 0x0000019000007945 */ /* 0x000fe20003800200 */
[----:B------:R-:W0:Y:S01]  /*0200*/  MUFU.EX2 R0, R0 ;  /* 0x0000000000007308 */ /* 0x000e220000000800 */
[----:B------:R-:W-:Y:S01]  /*0210*/  FSETP.GE.AND P0, PT, |R2|, 9.010913848876953125, PT ;  /* 0x41102cb40200780b */ /* 0x000fe20003f06200 */
[----:B------:R-:W-:-:S04]  /*0220*/  FFMA R8, R9, R8, -0.052303962409496307373 ;  /* 0xbd563cae09087423 */ /* 0x000fc80000000008 */
[----:B------:R-:W-:Y:S01]  /*0230*/  FFMA R8, R9, R8, 0.1331529766321182251 ;  /* 0x3e08594109087423 */ /* 0x000fe20000000008 */
[----:B0-----:R-:W-:-:S03]  /*0240*/  FADD R3, R0, 1 ;  /* 0x3f80000000037421 */ /* 0x001fc60000000000 */
[----:B------:R-:W-:-:S04]  /*0250*/  FFMA R0, R9, R8, -0.33332768082618713379 ;  /* 0xbeaaa9ed09007423 */ /* 0x000fc80000000008 */
[----:B------:R-:W-:Y:S01]  /*0260*/  FFMA R9, R9, R0, RZ ;  /* 0x0000000009097223 */ /* 0x000fe200000000ff */
[----:B------:R-:W0:Y:S02]  /*0270*/  MUFU.RCP R3, R3 ;  /* 0x0000000300037308 */ /* 0x000e240000001000 */
[----:B0-----:R-:W-:-:S05]  /*0280*/  FFMA R6, R3, -2, R6 ;  /* 0xc000000003067823 */ /* 0x001fca0000000006 */
[----:B------:R-:W-:-:S04]  /*0290*/  FSEL R7, R6, 1, !P0 ;  /* 0x3f80000006077808 */ /* 0x000fc80004000000 */
[--C-:B------:R-:W-:Y:S01]  /*02a0*/  LOP3.LUT R7, R7, 0x80000000, R2.reuse, 0xb8, !PT ;  /* 0x8000000007077812 */ /* 0x100fe200078eb802 */
[----:B------:R-:W-:-:S05]  /*02b0*/  @!P1 FFMA R7, R9, R2, R2 ;  /* 0x0000000209079223 */ /* 0x000fca0000000002 */
[----:B------:R-:W-:-:S04]  /*02c0*/  IADD3 R0, PT, PT, R7, 0x1800000, RZ ;  /* 0x0180000007007810 */ /* 0x000fc80007ffe0ff */
[----:B------:R-:W-:-:S04]  /*02d0*/  LOP3.LUT R0, R0, 0x7f800000, RZ, 0xc0, !PT ;  /* 0x7f80000000007812 */ /* 0x000fc800078ec0ff */
[----:B------:R-:W-:-:S13]  /*02e0*/  ISETP.GT.U32.AND P0, PT, R0, 0x1ffffff, PT ;  /* 0x01ffffff0000780c */ /* 0x000fda0003f04070 */
[----:B------:R-:W-:Y:S05]  /*02f0*/  @P0 BRA `(.L_x_13) ;  /* 0x0000000000100947 */ /* 0x000fea0003800000 */
[----:B------:R-:W-:Y:S01]  /*0300*/  IMAD.MOV.U32 R2, RZ, RZ, R7 ;  /* 0x000000ffff027224 */ /* 0x000fe200078e0007 */
[----:B------:R-:W-:-:S07]  /*0310*/  MOV R6, 0x330 ;  /* 0x0000033000067802 */ /* 0x000fce0000000f00 */
[----:B------:R-:W-:Y:S05]  /*0320*/  CALL.REL.NOINC `($__internal_0_$__cuda_sm20_rcp_rn_f32_slowpath) ;  /* 0x0000000000207944 */ /* 0x000fea0003c00000 */
[----:B------:R-:W-:Y:S05]  /*0330*/  BRA `(.L_x_14) ;  /* 0x0000000000107947 */ /* 0x000fea0003800000 */
.L_x_13:
[----:B------:R-:W0:Y:S02]  /*0340*/  MUFU.RCP R0, R7 ;  /* 0x0000000700007308 */ /* 0x000e240000001000 */
[----:B0-----:R-:W-:-:S04]  /*0350*/  FFMA R2, R7, R0, -1 ;  /* 0xbf80000007027423 */ /* 0x001fc80000000000 */
[----:B------:R-:W-:-:S04]  /*0360*/  FADD.FTZ R3, -R2, -RZ ;  /* 0x800000ff02037221 */ /* 0x000fc80000010100 */
[----:B------:R-:W-:-:S07]  /*0370*/  FFMA R3, R0, R3, R0 ;  /* 0x0000000300037223 */ /* 0x000fce0000000000 */
.L_x_14:
[----:B------:R-:W-:Y:S05]  /*0380*/  BSYNC.RECONVERGENT B0 ;  /* 0x0000000000007941 */ /* 0x000fea0003800200 */
.L_x_12:
[----:B------:R-:W-:Y:S01]  /*0390*/  STG.E desc[UR4][R4.64], R3 ;  /* 0x0000000304007986 */ /* 0x000fe2000c101904 */
[----:B------:R-:W-:Y:S05]  /*03a0*/  EXIT ;  /* 0x000000000000794d */ /* 0x000fea0003800000 */
        .weak           $__internal_0_$__cuda_sm20_rcp_rn_f32_slowpath
        .type           $__internal_0_$__cuda_sm20_rcp_rn_f32_slowpath,@function
        .size           $__internal_0_$__cuda_sm20_rcp_rn_f32_slowpath,($__internal_1_$__cuda_sm20_sqrt_rn_f32_slowpath - $__internal_0_$__cuda_sm20_rcp_rn_f32_slowpath)
$__internal_0_$__cuda_sm20_rcp_rn_f32_slowpath:
[----:B------:R-:W-:Y:S01]  /*03b0*/  SHF.L.U32 R0, R2, 0x1, RZ ;  /* 0x0000000102007819 */ /* 0x000fe200000006ff */
[----:B------:R-:W-:Y:S03]  /*03c0*/  BSSY.RECONVERGENT B1, `(.L_x_15) ;  /* 0x0000030000017945 */ /* 0x000fe60003800200 */
[----:B------:R-:W-:-:S04]  /*03d0*/  SHF.R.U32.HI R9, RZ, 0x18, R0 ;  /* 0x00000018ff097819 */ /* 0x000fc80000011600 */
[----:B------:R-:W-:-:S13]  /*03e0*/  ISETP.NE.U32.AND P0, PT, R9, RZ, PT ;  /* 0x000000ff0900720c */ /* 0x000fda0003f05070 */
[----:B------:R-:W-:Y:S05]  /*03f0*/  @P0 BRA `(.L_x_16) ;  /* 0x0000000000280947 */ /* 0x000fea0003800000 */
[----:B------:R-:W-:-:S05]  /*0400*/  IMAD.SHL.U32 R0, R2, 0x2, RZ ;  /* 0x0000000202007824 */ /* 0x000fca00078e00ff */
[----:B------:R-:W-:-:S13]  /*0410*/  ISETP.NE.AND P0, PT, R0, RZ, PT ;  /* 0x000000ff0000720c */ /* 0x000fda0003f05270 */
[----:B------:R-:W-:Y:S01]  /*0420*/  @P0 FFMA R7, R2, 1.84467440737095516160e+19, RZ ;  /* 0x5f80000002070823 */ /* 0x000fe200000000ff */
[----:B------:R-:W-:Y:S08]  /*0430*/  @!P0 MUFU.RCP R3, R2 ;  /* 0x0000000200038308 */ /* 0x000ff00000001000 */
[----:B------:R-:W0:Y:S02]  /*0440*/  @P0 MUFU.RCP R0, R7 ;  /* 0x0000000700000308 */ /* 0x000e240000001000 */
[----:B0-----:R-:W-:-:S04]  /*0450*/  @P0 FFMA R8, R7, R0, -1 ;  /* 0xbf80000007080423 */ /* 0x001fc80000000000 */
[----:B------:R-:W-:-:S04]  /*0460*/  @P0 FADD.FTZ R9, -R8, -RZ ;  /* 0x800000ff08090221 */ /* 0x000fc80000010100 */
[----:B------:R-:W-:-:S04]  /*0470*/  @P0 FFMA R0, R0, R9, R0 ;  /* 0x0000000900000223 */ /* 0x000fc80000000000 */
[----:B------:R-:W-:Y:S01]  /*0480*/  @P0 FFMA R3, R0, 1.84467440737095516160e+19, RZ ;  /* 0x5f80000000030823 */ /* 0x000fe200000000ff */
[----:B------:R-:W-:Y:S06]  /*0490*/  BRA `(.L_x_17) ;  /* 0x0000000000887947 */ /* 0x000fec0003800000 */
.L_x_16:
[----:B------:R-:W-:-:S04]  /*04a0*/  IADD3 R11, PT, PT, R9, -0xfd, RZ ;  /* 0xffffff03090b7810 */ /* 0x000fc80007ffe0ff */
[----:B------:R-:W-:-:S13]  /*04b0*/  ISETP.GT.U32.AND P0, PT, R11, 0x1, PT ;  /* 0x000000010b00780c */ /* 0x000fda0003f04070 */
[----:B------:R-:W-:Y:S05]  /*04c0*/  @P0 BRA `(.L_x_18) ;  /* 0x0000000000780947 */ /* 0x000fea0003800000 */
[----:B------:R-:W-:Y:S01]  /*04d0*/  LOP3.LUT R0, R2, 0x7fffff, RZ, 0xc0, !PT ;  /* 0x007fffff02007812 */ /* 0x000fe200078ec0ff */
[----:B------:R-:W-:-:S03]  /*04e0*/  IMAD.MOV.U32 R10, RZ, RZ, 0x3 ;  /* 0x00000003ff0a7424 */ /* 0x000fc600078e00ff */
[----:B------:R-:W-:Y:S02]  /*04f0*/  LOP3.LUT R0, R0, 0x3f800000, RZ, 0xfc, !PT ;  /* 0x3f80000000007812 */ /* 0x000fe400078efcff */
[----:B------:R-:W-:Y:S02]  /*0500*/  SHF.L.U32 R10, R10, R11, RZ ;  /* 0x0000000b0a0a7219 */ /* 0x000fe400000006ff */
[----:B------:R-:W0:Y:S02]  /*0510*/  MUFU.RCP R3, R0 ;  /* 0x0000000000037308 */ /* 0x000e240000001000 */
[----:B0-----:R-:W-:-:S04]  /*0520*/  FFMA R7, R0, R3, -1 ;  /* 0xbf80000000077423 */ /* 0x001fc80000000003 */
[----:B------:R-:W-:-:S04]  /*0530*/  FADD.FTZ R8, -R7, -RZ ;  /* 0x800000ff07087221 */ /* 0x000fc80000010100 */
[CCC-:B------:R-:W-:Y:S01]  /*0540*/  FFMA.RM R7, R3.reuse, R8.reuse, R3.reuse ;  /* 0x0000000803077223 */ /* 0x1c0fe20000004003 */
[----:B------:R-:W-:-:S04]  /*0550*/  FFMA.RP R8, R3, R8, R3 ;  /* 0x0000000803087223 */ /* 0x000fc80000008003 */
[C---:B------:R-:W-:Y:S02]  /*0560*/  LOP3.LUT R3, R7.reuse, 0x7fffff, RZ, 0xc0, !PT ;  /* 0x007fffff07037812 */ /* 0x040fe400078ec0ff */
[----:B------:R-:W-:Y:S02]  /*0570*/  FSETP.NEU.FTZ.AND P0, PT, R7, R8, PT ;  /* 0x000000080700720b */ /* 0x000fe40003f1d000 */
[----:B------:R-:W-:Y:S02]  /*0580*/  LOP3.LUT R3, R3, 0x800000, RZ, 0xfc, !PT ;  /* 0x0080000003037812 */ /* 0x000fe400078efcff */
[----:B------:R-:W-:Y:S02]  /*0590*/  SEL R7, RZ, 0xffffffff, !P0 ;  /* 0xffffffffff077807 */ /* 0x000fe40004000000 */
[----:B------:R-:W-:Y:S02]  /*05a0*/  LOP3.LUT R10, R10, R3, RZ, 0xc0, !PT ;  /* 0x000000030a0a7212 */ /* 0x000fe400078ec0ff */
[----:B------:R-:W-:-:S02]  /*05b0*/  IADD3 R0, PT, PT, -R7, RZ, RZ ;  /* 0x000000ff07007210 */ /* 0x000fc40007ffe1ff */
[-C--:B------:R-:W-:Y:S02]  /*05c0*/  SHF.R.U32.HI R10, RZ, R11.reuse, R10 ;  /* 0x0000000bff0a7219 */ /* 0x080fe4000001160a */
[----:B------:R-:W-:Y:S02]  /*05d0*/  LOP3.LUT P1, RZ, R0, R11, R3, 0xf8, !PT ;  /* 0x0000000b00ff7212 */ /* 0x000fe4000782f803 */
[C---:B------:R-:W-:Y:S02]  /*05e0*/  LOP3.LUT P0, RZ, R10.reuse, 0x1, RZ, 0xc0, !PT ;  /* 0x000000010aff7812 */ /* 0x040fe4000780c0ff */
[----:B------:R-:W-:-:S04]  /*05f0*/  LOP3.LUT P2, RZ, R10, 0x2, RZ, 0xc0, !PT ;  /* 0x000000020aff7812 */ /* 0x000fc8000784c0ff */
[----:B------:R-:W-:Y:S02]  /*0600*/  PLOP3.LUT P0, PT, P0, P1, P2, 0xe0, 0x0 ;  /* 0x000000000000781c */ /* 0x000fe40000703c20 */
[----:B------:R-:W-:Y:S02]  /*0610*/  LOP3.LUT P1, RZ, R2, 0x7fffff, RZ, 0xc0, !PT ;  /* 0x007fffff02ff7812 */ /* 0x000fe4000782c0ff */
[----:B------:R-:W-:-:S05]  /*0620*/  SEL R0, RZ, 0x1, !P0 ;  /* 0x00000001ff007807 */ /* 0x000fca0004000000 */
[----:B------:R-:W-:-:S05]  /*0630*/  IMAD.MOV R0, RZ, RZ, -R0 ;  /* 0x000000ffff007224 */ /* 0x000fca00078e0a00 */
[----:B------:R-:W-:Y:S02]  /*0640*/  ISETP.GE.AND P0, PT, R0, RZ, PT ;  /* 0x000000ff0000720c */ /* 0x000fe40003f06270 */
[----:B------:R-:W-:-:S04]  /*0650*/  IADD3 R0, PT, PT, R9, -0xfc, RZ ;  /* 0xffffff0409007810 */ /* 0x000fc80007ffe0ff */
[----:B------:R-:W-:-:S07]  /*0660*/  SHF.R.U32.HI R3, RZ, R0, R3 ;  /* 0x00000000ff037219 */ /* 0x000fce0000011603 */
[----:B------:R-:W-:-:S05]  /*0670*/  @!P0 VIADD R3, R3, 0x1 ;  /* 0x0000000103038836 */ /* 0x000fca0000000000 */
[----:B------:R-:W-:-:S04]  /*0680*/  @!P1 SHF.L.U32 R3, R3, 0x1, RZ ;  /* 0x0000000103039819 */ /* 0x000fc800000006ff */
[----:B------:R-:W-:Y:S01]  /*0690*/  LOP3.LUT R3, R3, 0x80000000, R2, 0xf8, !PT ;  /* 0x8000000003037812 */ /* 0x000fe200078ef802 */
[----:B------:R-:W-:Y:S06]  /*06a0*/  BRA `(.L_x_17) ;  /* 0x0000000000047947 */ /* 0x000fec0003800000 */
.L_x_18:
[----:B------:R0:W1:Y:S02]  /*06b0*/  MUFU.RCP R3, R2 ;  /* 0x0000000200037308 */ /* 0x0000640000001000 */
.L_x_17:
[----:B------:R-:W-:Y:S05]  /*06c0*/  BSYNC.RECONVERGENT B1 ;  /* 0x0000000000017941 */ /* 0x000fea0003800200 */
.L_x_15:
[----:B------:R-:W-:-:S04]  /*06d0*/  IMAD.MOV.U32 R7, RZ, RZ, 0x0 ;  /* 0x00000000ff077424 */ /* 0x000fc800078e00ff */
[----:B01----:R-:W-:Y:S05]  /*06e0*/  RET.REL.NODEC R6 `(_Z6map_m1iPf) ;  /* 0xfffffff806447950 */ /* 0x003fea0003c3ffff */
        .weak           $__internal_1_$__cuda_sm20_sqrt_rn_f32_slowpath
        .type           $__internal_1_$__cuda_sm20_sqrt_rn_f32_slowpath,@function
        .size           $__internal_1_$__cuda_sm20_sqrt_rn_f32_slowpath,(.L_x_22 - $__internal_1_$__cuda_sm20_sqrt_rn_f32_slowpath)
$__internal_1_$__cuda_sm20_sqrt_rn_f32_slowpath:
[----:B------:R-:W-:-:S13]  /*06f0*/  LOP3.LUT P0, RZ, R0, 0x7fffffff, RZ, 0xc0, !PT ;  /* 0x7fffffff00ff7812 */ /* 0x000fda000780c0ff */
[----:B------:R-:W-:Y:S01]  /*0700*/  @!P0 MOV R2, R0 ;  /* 0x0000000000028202 */ /* 0x000fe20000000f00 */
[----:B------:R-:W-:Y:S06]  /*0710*/  @!P0 BRA `(.L_x_19) ;  /* 0x0000000000408947 */ /* 0x000fec0003800000 */
[----:B------:R-:W-:-:S13]  /*0720*/  FSETP.GEU.FTZ.AND P0, PT, R0, RZ, PT ;  /* 0x000000ff0000720b */ /* 0x000fda0003f1e000 */
[----:B------:R-:W-:Y:S01]  /*0730*/  @!P0 IMAD.MOV.U32 R2, RZ, RZ, 0x7fffffff ;  /* 0x7fffffffff028424 */ /* 0x000fe200078e00ff */
[----:B------:R-:W-:Y:S06]  /*0740*/  @!P0 BRA `(.L_x_19) ;  /* 0x0000000000348947 */ /* 0x000fec0003800000 */
[----:B------:R-:W-:-:S13]  /*0750*/  FSETP.GTU.FTZ.AND P0, PT, |R0|, +INF , PT ;  /* 0x7f8000000000780b */ /* 0x000fda0003f1c200 */
[----:B------:R-:W-:Y:S01]  /*0760*/  @P0 FADD.FTZ R2, R0, 1 ;  /* 0x3f80000000020421 */ /* 0x000fe20000010000 */
[----:B------:R-:W-:Y:S06]  /*0770*/  @P0 BRA `(.L_x_19) ;  /* 0x0000000000280947 */ /* 0x000fec0003800000 */
[----:B------:R-:W-:-:S13]  /*0780*/  FSETP.NEU.FTZ.AND P0, PT, |R0|, +INF , PT ;  /* 0x7f8000000000780b */ /* 0x000fda0003f1d200 */
[----:B------:R-:W-:-:S04]  /*0790*/  @P0 FFMA R3, R0, 1.84467440737095516160e+19, RZ ;  /* 0x5f80000000030823 */ /* 0x000fc800000000ff */
[----:B------:R-:W0:Y:S02]  /*07a0*/  @P0 MUFU.RSQ R2, R3 ;  /* 0x0000000300020308 */ /* 0x000e240000001400 */
[----:B0-----:R-:W-:Y:S01]  /*07b0*/  @P0 FMUL.FTZ R6, R3, R2 ;  /* 0x0000000203060220 */ /* 0x001fe20000410000 */
[----:B------:R-:W-:Y:S01]  /*07c0*/  @P0 FMUL.FTZ R8, R2, 0.5 ;  /* 0x3f00000002080820 */ /* 0x000fe20000410000 */
[----:B------:R-:W-:Y:S02]  /*07d0*/  @!P0 MOV R2, R0 ;  /* 0x0000000000028202 */ /* 0x000fe40000000f00 */
[----:B------:R-:W-:-:S04]  /*07e0*/  @P0 FADD.FTZ R7, -R6, -RZ ;  /* 0x800000ff06070221 */ /* 0x000fc80000010100 */
[----:B------:R-:W-:-:S04]  /*07f0*/  @P0 FFMA R7, R6, R7, R3 ;  /* 0x0000000706070223 */ /* 0x000fc80000000003 */
[----:B------:R-:W-:-:S04]  /*0800*/  @P0 FFMA R7, R7, R8, R6 ;  /* 0x0000000807070223 */ /* 0x000fc80000000006 */
[----:B------:R-:W-:-:S07]  /*0810*/  @P0 FMUL.FTZ R2, R7, 2.3283064365386962891e-10 ;  /* 0x2f80000007020820 */ /* 0x000fce0000410000 */
.L_x_19:
[----:B------:R-:W-:Y:S02]  /*0820*/  HFMA2 R3, -RZ, RZ, 0, 0 ;  /* 0x00000000ff037431 */ /* 0x000fe400000001ff */
[----:B------:R-:W-:Y:S01]  /*0830*/  IMAD.MOV.U32 R0, RZ, RZ, R2 ;  /* 0x000000ffff007224 */ /* 0x000fe200078e0002 */
[----:B------:R-:W-:-:S04]  /*0840*/  MOV R2, R9 ;  /* 0x0000000900027202 */ /* 0x000fc80000000f00 */
[----:B------:R-:W-:Y:S05]  /*0850*/  RET.REL.NODEC R2 `(_Z6map_m1iPf) ;  /* 0xfffffff402e87950 */ /* 0x000fea0003c3ffff */
.L_x_20:
        /* <DEDUP_REMOVED lines=10> */
.L_x_22:


//--------------------- .nv.global.init           --------------------------
	.section	.nv.global.init,"aw",@progbits
	.align	4
.nv.global.init:
	.type		__cudart_i2opi_f,@object
	.size		__cudart_i2opi_f,(.L_0 - __cudart_i2opi_f)
__cudart_i2opi_f:
        /*0000*/ 	.byte	0x41, 0x90, 0x43, 0x3c, 0x99, 0x95, 0x62, 0xdb, 0xc0, 0xdd, 0x34, 0xf5, 0xd1, 0x57, 0x27, 0xfc
        /*0010*/ 	.byte	0x29, 0x15, 0x44, 0x4e, 0x6e, 0x83, 0xf9, 0xa2
.L_0:


//--------------------- .nv.shared.reserved.0     --------------------------
	.section	.nv.shared.reserved.0,"aw",@nobits
	.weak		__nv_reservedSMEM_offset_0_alias
	.size		__nv_reservedSMEM_offset_0_alias, 0, 64
	.other		__nv_reservedSMEM_offset_0_alias,@"STO_CUDA_RESERVED_SHARED STV_DEFAULT"
__nv_reservedSMEM_offset_0_alias:
	.zero		0
	.zero		64


//--------------------- .nv.constant0._Z4sortPfii --------------------------
	.section	.nv.constant0._Z4sortPfii,"a",@progbits
	.sectionflags	@""
	.align	4
.nv.constant0._Z4sortPfii:
	.zero		912


//--------------------- .nv.constant0._Z5mergeiPfS_ --------------------------
	.section	.nv.constant0._Z5mergeiPfS_,"a",@progbits
	.sectionflags	@""
	.align	4
.nv.constant0._Z5mergeiPfS_:
	.zero		920


//--------------------- .nv.constant0._Z6map_m2iPfS_ --------------------------
	.section	.nv.constant0._Z6map_m2iPfS_,"a",@progbits
	.sectionflags	@""
	.align	4
.nv.constant0._Z6map_m2iPfS_:
	.zero		920


//--------------------- .nv.constant0._Z6map_m1iPf --------------------------
	.section	.nv.constant0._Z6map_m1iPf,"a",@progbits
	.sectionflags	@""
	.align	4
.nv.constant0._Z6map_m1iPf:
	.zero		912


//--------------------- SYMBOLS --------------------------

	.type		.nv.reservedSmem.offset0,@object
	.size		.nv.reservedSmem.offset0,0x4
